//
// Generated by NVIDIA NVVM Compiler
//
// Compiler Build ID: CL-36424714
// Cuda compilation tools, release 13.0, V13.0.88
// Based on NVVM 20.0.0
//

.version 9.0
.target sm_100
.address_size 64

	// .globl	_Z4fillPfff
.func  (.param .b64 func_retval0) __internal_accurate_pow
(
	.param .b64 __internal_accurate_pow_param_0,
	.param .b64 __internal_accurate_pow_param_1
)
;

.visible .entry _Z4fillPfff(
	.param .u64 .ptr .align 1 _Z4fillPfff_param_0,
	.param .f32 _Z4fillPfff_param_1,
	.param .f32 _Z4fillPfff_param_2
)
{
	.reg .pred 	%p<2>;
	.reg .b32 	%r<5>;
	.reg .b32 	%f<5>;
	.reg .b64 	%rd<5>;

	ld.param.u64 	%rd1, [_Z4fillPfff_param_0];
	ld.param.f32 	%f1, [_Z4fillPfff_param_1];
	ld.param.f32 	%f2, [_Z4fillPfff_param_2];
	mov.u32 	%r2, %ctaid.x;
	mov.u32 	%r3, %ntid.x;
	mov.u32 	%r4, %tid.x;
	mad.lo.s32 	%r1, %r2, %r3, %r4;
	setp.gt.s32 	%p1, %r1, 9999999;
	@%p1 bra 	$L__BB0_2;
	cvta.to.global.u64 	%rd2, %rd1;
	cvt.rn.f32.s32 	%f3, %r1;
	fma.rn.f32 	%f4, %f1, %f3, %f2;
	mul.wide.s32 	%rd3, %r1, 4;
	add.s64 	%rd4, %rd2, %rd3;
	st.global.f32 	[%rd4], %f4;
$L__BB0_2:
	ret;

}
	// .globl	_Z11buildHamCSRffffPfS_PiS0_f
.visible .entry _Z11buildHamCSRffffPfS_PiS0_f(
	.param .f32 _Z11buildHamCSRffffPfS_PiS0_f_param_0,
	.param .f32 _Z11buildHamCSRffffPfS_PiS0_f_param_1,
	.param .f32 _Z11buildHamCSRffffPfS_PiS0_f_param_2,
	.param .f32 _Z11buildHamCSRffffPfS_PiS0_f_param_3,
	.param .u64 .ptr .align 1 _Z11buildHamCSRffffPfS_PiS0_f_param_4,
	.param .u64 .ptr .align 1 _Z11buildHamCSRffffPfS_PiS0_f_param_5,
	.param .u64 .ptr .align 1 _Z11buildHamCSRffffPfS_PiS0_f_param_6,
	.param .u64 .ptr .align 1 _Z11buildHamCSRffffPfS_PiS0_f_param_7,
	.param .f32 _Z11buildHamCSRffffPfS_PiS0_f_param_8
)
{
	.reg .pred 	%p<29>;
	.reg .b32 	%r<46>;
	.reg .b32 	%f<8>;
	.reg .b64 	%rd<19>;
	.reg .b64 	%fd<42>;

	ld.param.f32 	%f2, [_Z11buildHamCSRffffPfS_PiS0_f_param_2];
	ld.param.f32 	%f3, [_Z11buildHamCSRffffPfS_PiS0_f_param_3];
	ld.param.u64 	%rd5, [_Z11buildHamCSRffffPfS_PiS0_f_param_4];
	ld.param.u64 	%rd7, [_Z11buildHamCSRffffPfS_PiS0_f_param_5];
	ld.param.u64 	%rd8, [_Z11buildHamCSRffffPfS_PiS0_f_param_6];
	ld.param.u64 	%rd6, [_Z11buildHamCSRffffPfS_PiS0_f_param_7];
	ld.param.f32 	%f4, [_Z11buildHamCSRffffPfS_PiS0_f_param_8];
	cvta.to.global.u64 	%rd1, %rd8;
	cvta.to.global.u64 	%rd2, %rd7;
	mov.u32 	%r10, %ctaid.x;
	mov.u32 	%r11, %ntid.x;
	mov.u32 	%r12, %tid.x;
	mad.lo.s32 	%r1, %r10, %r11, %r12;
	setp.gt.s32 	%p1, %r1, 9999999;
	@%p1 bra 	$L__BB1_19;
	cvta.to.global.u64 	%rd9, %rd6;
	mul.wide.s32 	%rd10, %r1, 4;
	add.s64 	%rd11, %rd9, %rd10;
	ld.global.u32 	%r45, [%rd11];
	setp.lt.s32 	%p2, %r1, 1;
	@%p2 bra 	$L__BB1_3;
	mul.wide.s32 	%rd12, %r45, 4;
	add.s64 	%rd13, %rd2, %rd12;
	st.global.f32 	[%rd13], %f4;
	add.s32 	%r13, %r1, -1;
	add.s64 	%rd14, %rd1, %rd12;
	st.global.u32 	[%rd14], %r13;
	add.s32 	%r45, %r45, 1;
$L__BB1_3:
	cvta.to.global.u64 	%rd15, %rd5;
	add.s64 	%rd17, %rd15, %rd10;
	ld.global.f32 	%f5, [%rd17];
	cvt.f64.f32 	%fd1, %f2;
	div.rn.f32 	%f1, %f3, %f5;
	cvt.f64.f32 	%fd2, %f1;
	{
	.reg .b32 %temp; 
	mov.b64 	{%temp, %r5}, %fd2;
	}
	mov.f64 	%fd16, 0d4028000000000000;
	{
	.reg .b32 %temp; 
	mov.b64 	{%temp, %r14}, %fd16;
	}
	and.b32  	%r7, %r14, 2146435072;
	setp.eq.s32 	%p3, %r7, 1073741824;
	abs.f64 	%fd3, %fd2;
	{ // callseq 0, 0
	.param .b64 param0;
	st.param.f64 	[param0], %fd3;
	.param .b64 param1;
	st.param.f64 	[param1], 0d4028000000000000;
	.param .b64 retval0;
	call.uni (retval0), 
	__internal_accurate_pow, 
	(
	param0, 
	param1
	);
	ld.param.f64 	%fd17, [retval0];
	} // callseq 0
	setp.lt.s32 	%p4, %r5, 0;
	neg.f64 	%fd19, %fd17;
	selp.f64 	%fd20, %fd19, %fd17, %p3;
	selp.f64 	%fd39, %fd20, %fd17, %p4;
	setp.neu.f32 	%p5, %f1, 0f00000000;
	@%p5 bra 	$L__BB1_5;
	setp.eq.s32 	%p6, %r7, 1073741824;
	selp.b32 	%r15, %r5, 0, %p6;
	setp.lt.s32 	%p7, %r14, 0;
	or.b32  	%r16, %r15, 2146435072;
	selp.b32 	%r17, %r16, %r15, %p7;
	mov.b32 	%r18, 0;
	mov.b64 	%fd39, {%r18, %r17};
$L__BB1_5:
	add.f64 	%fd21, %fd2, 0d4028000000000000;
	{
	.reg .b32 %temp; 
	mov.b64 	{%temp, %r19}, %fd21;
	}
	and.b32  	%r20, %r19, 2146435072;
	setp.ne.s32 	%p8, %r20, 2146435072;
	@%p8 bra 	$L__BB1_10;
	setp.num.f32 	%p9, %f1, %f1;
	@%p9 bra 	$L__BB1_8;
	mov.f64 	%fd22, 0d4028000000000000;
	add.rn.f64 	%fd39, %fd2, %fd22;
	bra.uni 	$L__BB1_10;
$L__BB1_8:
	setp.neu.f64 	%p10, %fd3, 0d7FF0000000000000;
	@%p10 bra 	$L__BB1_10;
	setp.lt.s32 	%p11, %r5, 0;
	setp.eq.s32 	%p12, %r7, 1073741824;
	setp.lt.s32 	%p13, %r14, 0;
	selp.b32 	%r22, 0, 2146435072, %p13;
	and.b32  	%r23, %r14, 2147483647;
	setp.ne.s32 	%p14, %r23, 1071644672;
	or.b32  	%r24, %r22, -2147483648;
	selp.b32 	%r25, %r24, %r22, %p14;
	selp.b32 	%r26, %r25, %r22, %p12;
	selp.b32 	%r27, %r26, %r22, %p11;
	mov.b32 	%r28, 0;
	mov.b64 	%fd39, {%r28, %r27};
$L__BB1_10:
	setp.neu.f32 	%p15, %f1, 0f00000000;
	setp.lt.s32 	%p16, %r5, 0;
	mov.f64 	%fd23, 0d4018000000000000;
	{
	.reg .b32 %temp; 
	mov.b64 	{%temp, %r29}, %fd23;
	}
	and.b32  	%r9, %r29, 2146435072;
	setp.eq.s32 	%p17, %r9, 1073741824;
	{ // callseq 1, 0
	.param .b64 param0;
	st.param.f64 	[param0], %fd3;
	.param .b64 param1;
	st.param.f64 	[param1], 0d4018000000000000;
	.param .b64 retval0;
	call.uni (retval0), 
	__internal_accurate_pow, 
	(
	param0, 
	param1
	);
	ld.param.f64 	%fd24, [retval0];
	} // callseq 1
	neg.f64 	%fd26, %fd24;
	selp.f64 	%fd27, %fd26, %fd24, %p17;
	selp.f64 	%fd41, %fd27, %fd24, %p16;
	@%p15 bra 	$L__BB1_12;
	setp.eq.s32 	%p18, %r9, 1073741824;
	selp.b32 	%r30, %r5, 0, %p18;
	setp.lt.s32 	%p19, %r29, 0;
	or.b32  	%r31, %r30, 2146435072;
	selp.b32 	%r32, %r31, %r30, %p19;
	mov.b32 	%r33, 0;
	mov.b64 	%fd41, {%r33, %r32};
$L__BB1_12:
	add.f64 	%fd28, %fd2, 0d4018000000000000;
	{
	.reg .b32 %temp; 
	mov.b64 	{%temp, %r34}, %fd28;
	}
	and.b32  	%r35, %r34, 2146435072;
	setp.ne.s32 	%p20, %r35, 2146435072;
	@%p20 bra 	$L__BB1_17;
	setp.num.f32 	%p21, %f1, %f1;
	@%p21 bra 	$L__BB1_15;
	mov.f64 	%fd29, 0d4018000000000000;
	add.rn.f64 	%fd41, %fd2, %fd29;
	bra.uni 	$L__BB1_17;
$L__BB1_15:
	setp.neu.f64 	%p22, %fd3, 0d7FF0000000000000;
	@%p22 bra 	$L__BB1_17;
	setp.eq.s32 	%p23, %r9, 1073741824;
	setp.lt.s32 	%p24, %r5, 0;
	setp.lt.s32 	%p25, %r29, 0;
	selp.b32 	%r37, 0, 2146435072, %p25;
	and.b32  	%r38, %r29, 2147483647;
	setp.ne.s32 	%p26, %r38, 1071644672;
	or.b32  	%r39, %r37, -2147483648;
	selp.b32 	%r40, %r39, %r37, %p26;
	selp.b32 	%r41, %r40, %r37, %p23;
	selp.b32 	%r42, %r41, %r37, %p24;
	mov.b32 	%r43, 0;
	mov.b64 	%fd41, {%r43, %r42};
$L__BB1_17:
	setp.eq.f32 	%p27, %f1, 0f3F800000;
	sub.f64 	%fd30, %fd39, %fd41;
	selp.f64 	%fd31, 0d0000000000000000, %fd30, %p27;
	mul.f64 	%fd32, %fd1, 0d4010000000000000;
	mul.f64 	%fd33, %fd32, %fd31;
	cvt.rn.f32.f64 	%f6, %fd33;
	cvt.f64.f32 	%fd34, %f6;
	cvt.f64.f32 	%fd35, %f4;
	add.f64 	%fd36, %fd35, %fd35;
	sub.f64 	%fd37, %fd34, %fd36;
	cvt.rn.f32.f64 	%f7, %fd37;
	mul.wide.s32 	%rd18, %r45, 4;
	add.s64 	%rd3, %rd2, %rd18;
	st.global.f32 	[%rd3], %f7;
	add.s64 	%rd4, %rd1, %rd18;
	st.global.u32 	[%rd4], %r1;
	setp.eq.s32 	%p28, %r1, 9999999;
	@%p28 bra 	$L__BB1_19;
	st.global.f32 	[%rd3+4], %f4;
	add.s32 	%r44, %r1, 1;
	st.global.u32 	[%rd4+4], %r44;
$L__BB1_19:
	ret;

}
.func  (.param .b64 func_retval0) __internal_accurate_pow(
	.param .b64 __internal_accurate_pow_param_0,
	.param .b64 __internal_accurate_pow_param_1
)
{
	.reg .pred 	%p<8>;
	.reg .b32 	%r<49>;
	.reg .b32 	%f<3>;
	.reg .b64 	%fd<109>;

	ld.param.f64 	%fd10, [__internal_accurate_pow_param_0];
	ld.param.f64 	%fd11, [__internal_accurate_pow_param_1];
	{
	.reg .b32 %temp; 
	mov.b64 	{%temp, %r46}, %fd10;
	}
	{
	.reg .b32 %temp; 
	mov.b64 	{%r45, %temp}, %fd10;
	}
	shr.u32 	%r47, %r46, 20;
	setp.gt.u32 	%p1, %r46, 1048575;
	@%p1 bra 	$L__BB2_2;
	mul.f64 	%fd12, %fd10, 0d4350000000000000;
	{
	.reg .b32 %temp; 
	mov.b64 	{%temp, %r46}, %fd12;
	}
	{
	.reg .b32 %temp; 
	mov.b64 	{%r45, %temp}, %fd12;
	}
	shr.u32 	%r16, %r46, 20;
	add.s32 	%r47, %r16, -54;
$L__BB2_2:
	add.s32 	%r48, %r47, -1023;
	and.b32  	%r17, %r46, -2146435073;
	or.b32  	%r18, %r17, 1072693248;
	mov.b64 	%fd107, {%r45, %r18};
	setp.lt.u32 	%p2, %r18, 1073127583;
	@%p2 bra 	$L__BB2_4;
	{
	.reg .b32 %temp; 
	mov.b64 	{%r19, %temp}, %fd107;
	}
	{
	.reg .b32 %temp; 
	mov.b64 	{%temp, %r20}, %fd107;
	}
	add.s32 	%r21, %r20, -1048576;
	mov.b64 	%fd107, {%r19, %r21};
	add.s32 	%r48, %r47, -1022;
$L__BB2_4:
	add.f64 	%fd13, %fd107, 0dBFF0000000000000;
	add.f64 	%fd14, %fd107, 0d3FF0000000000000;
	rcp.approx.ftz.f64 	%fd15, %fd14;
	neg.f64 	%fd16, %fd14;
	fma.rn.f64 	%fd17, %fd16, %fd15, 0d3FF0000000000000;
	fma.rn.f64 	%fd18, %fd17, %fd17, %fd17;
	fma.rn.f64 	%fd19, %fd18, %fd15, %fd15;
	mul.f64 	%fd20, %fd13, %fd19;
	fma.rn.f64 	%fd21, %fd13, %fd19, %fd20;
	mul.f64 	%fd22, %fd21, %fd21;
	fma.rn.f64 	%fd23, %fd22, 0d3EB0F5FF7D2CAFE2, 0d3ED0F5D241AD3B5A;
	fma.rn.f64 	%fd24, %fd23, %fd22, 0d3EF3B20A75488A3F;
	fma.rn.f64 	%fd25, %fd24, %fd22, 0d3F1745CDE4FAECD5;
	fma.rn.f64 	%fd26, %fd25, %fd22, 0d3F3C71C7258A578B;
	fma.rn.f64 	%fd27, %fd26, %fd22, 0d3F6249249242B910;
	fma.rn.f64 	%fd28, %fd27, %fd22, 0d3F89999999999DFB;
	sub.f64 	%fd29, %fd13, %fd21;
	add.f64 	%fd30, %fd29, %fd29;
	neg.f64 	%fd31, %fd21;
	fma.rn.f64 	%fd32, %fd31, %fd13, %fd30;
	mul.f64 	%fd33, %fd19, %fd32;
	fma.rn.f64 	%fd34, %fd22, %fd28, 0d3FB5555555555555;
	mov.f64 	%fd35, 0d3FB5555555555555;
	sub.f64 	%fd36, %fd35, %fd34;
	fma.rn.f64 	%fd37, %fd22, %fd28, %fd36;
	add.f64 	%fd38, %fd37, 0dBC46A4CB00B9E7B0;
	add.f64 	%fd39, %fd34, %fd38;
	sub.f64 	%fd40, %fd34, %fd39;
	add.f64 	%fd41, %fd38, %fd40;
	mul.rn.f64 	%fd42, %fd21, %fd21;
	neg.f64 	%fd43, %fd42;
	fma.rn.f64 	%fd44, %fd21, %fd21, %fd43;
	{
	.reg .b32 %temp; 
	mov.b64 	{%r22, %temp}, %fd33;
	}
	{
	.reg .b32 %temp; 
	mov.b64 	{%temp, %r23}, %fd33;
	}
	add.s32 	%r24, %r23, 1048576;
	mov.b64 	%fd45, {%r22, %r24};
	fma.rn.f64 	%fd46, %fd21, %fd45, %fd44;
	mul.rn.f64 	%fd47, %fd42, %fd21;
	neg.f64 	%fd48, %fd47;
	fma.rn.f64 	%fd49, %fd42, %fd21, %fd48;
	fma.rn.f64 	%fd50, %fd42, %fd33, %fd49;
	fma.rn.f64 	%fd51, %fd46, %fd21, %fd50;
	mul.rn.f64 	%fd52, %fd39, %fd47;
	neg.f64 	%fd53, %fd52;
	fma.rn.f64 	%fd54, %fd39, %fd47, %fd53;
	fma.rn.f64 	%fd55, %fd39, %fd51, %fd54;
	fma.rn.f64 	%fd56, %fd41, %fd47, %fd55;
	add.f64 	%fd57, %fd52, %fd56;
	sub.f64 	%fd58, %fd52, %fd57;
	add.f64 	%fd59, %fd56, %fd58;
	add.f64 	%fd60, %fd21, %fd57;
	sub.f64 	%fd61, %fd21, %fd60;
	add.f64 	%fd62, %fd57, %fd61;
	add.f64 	%fd63, %fd59, %fd62;
	add.f64 	%fd64, %fd33, %fd63;
	add.f64 	%fd65, %fd60, %fd64;
	sub.f64 	%fd66, %fd60, %fd65;
	add.f64 	%fd67, %fd64, %fd66;
	xor.b32  	%r25, %r48, -2147483648;
	mov.b32 	%r26, 1127219200;
	mov.b64 	%fd68, {%r25, %r26};
	mov.b32 	%r27, -2147483648;
	mov.b64 	%fd69, {%r27, %r26};
	sub.f64 	%fd70, %fd68, %fd69;
	fma.rn.f64 	%fd71, %fd70, 0d3FE62E42FEFA39EF, %fd65;
	fma.rn.f64 	%fd72, %fd70, 0dBFE62E42FEFA39EF, %fd71;
	sub.f64 	%fd73, %fd72, %fd65;
	sub.f64 	%fd74, %fd67, %fd73;
	fma.rn.f64 	%fd75, %fd70, 0d3C7ABC9E3B39803F, %fd74;
	add.f64 	%fd76, %fd71, %fd75;
	sub.f64 	%fd77, %fd71, %fd76;
	add.f64 	%fd78, %fd75, %fd77;
	{
	.reg .b32 %temp; 
	mov.b64 	{%temp, %r28}, %fd11;
	}
	{
	.reg .b32 %temp; 
	mov.b64 	{%r29, %temp}, %fd11;
	}
	shl.b32 	%r30, %r28, 1;
	setp.gt.u32 	%p3, %r30, -33554433;
	and.b32  	%r31, %r28, -15728641;
	selp.b32 	%r32, %r31, %r28, %p3;
	mov.b64 	%fd79, {%r29, %r32};
	mul.rn.f64 	%fd80, %fd76, %fd79;
	neg.f64 	%fd81, %fd80;
	fma.rn.f64 	%fd82, %fd76, %fd79, %fd81;
	fma.rn.f64 	%fd83, %fd78, %fd79, %fd82;
	add.f64 	%fd4, %fd80, %fd83;
	sub.f64 	%fd84, %fd80, %fd4;
	add.f64 	%fd5, %fd83, %fd84;
	fma.rn.f64 	%fd85, %fd4, 0d3FF71547652B82FE, 0d4338000000000000;
	{
	.reg .b32 %temp; 
	mov.b64 	{%r13, %temp}, %fd85;
	}
	mov.f64 	%fd86, 0dC338000000000000;
	add.rn.f64 	%fd87, %fd85, %fd86;
	fma.rn.f64 	%fd88, %fd87, 0dBFE62E42FEFA39EF, %fd4;
	fma.rn.f64 	%fd89, %fd87, 0dBC7ABC9E3B39803F, %fd88;
	fma.rn.f64 	%fd90, %fd89, 0d3E5ADE1569CE2BDF, 0d3E928AF3FCA213EA;
	fma.rn.f64 	%fd91, %fd90, %fd89, 0d3EC71DEE62401315;
	fma.rn.f64 	%fd92, %fd91, %fd89, 0d3EFA01997C89EB71;
	fma.rn.f64 	%fd93, %fd92, %fd89, 0d3F2A01A014761F65;
	fma.rn.f64 	%fd94, %fd93, %fd89, 0d3F56C16C1852B7AF;
	fma.rn.f64 	%fd95, %fd94, %fd89, 0d3F81111111122322;
	fma.rn.f64 	%fd96, %fd95, %fd89, 0d3FA55555555502A1;
	fma.rn.f64 	%fd97, %fd96, %fd89, 0d3FC5555555555511;
	fma.rn.f64 	%fd98, %fd97, %fd89, 0d3FE000000000000B;
	fma.rn.f64 	%fd99, %fd98, %fd89, 0d3FF0000000000000;
	fma.rn.f64 	%fd100, %fd99, %fd89, 0d3FF0000000000000;
	{
	.reg .b32 %temp; 
	mov.b64 	{%r14, %temp}, %fd100;
	}
	{
	.reg .b32 %temp; 
	mov.b64 	{%temp, %r15}, %fd100;
	}
	shl.b32 	%r33, %r13, 20;
	add.s32 	%r34, %r33, %r15;
	mov.b64 	%fd108, {%r14, %r34};
	{
	.reg .b32 %temp; 
	mov.b64 	{%temp, %r35}, %fd4;
	}
	mov.b32 	%f2, %r35;
	abs.f32 	%f1, %f2;
	setp.lt.f32 	%p4, %f1, 0f4086232B;
	@%p4 bra 	$L__BB2_7;
	setp.lt.f64 	%p5, %fd4, 0d0000000000000000;
	add.f64 	%fd101, %fd4, 0d7FF0000000000000;
	selp.f64 	%fd108, 0d0000000000000000, %fd101, %p5;
	setp.geu.f32 	%p6, %f1, 0f40874800;
	@%p6 bra 	$L__BB2_7;
	shr.u32 	%r36, %r13, 31;
	add.s32 	%r37, %r13, %r36;
	shr.s32 	%r38, %r37, 1;
	shl.b32 	%r39, %r38, 20;
	add.s32 	%r40, %r15, %r39;
	mov.b64 	%fd102, {%r14, %r40};
	sub.s32 	%r41, %r13, %r38;
	shl.b32 	%r42, %r41, 20;
	add.s32 	%r43, %r42, 1072693248;
	mov.b32 	%r44, 0;
	mov.b64 	%fd103, {%r44, %r43};
	mul.f64 	%fd108, %fd103, %fd102;
$L__BB2_7:
	abs.f64 	%fd104, %fd108;
	setp.eq.f64 	%p7, %fd104, 0d7FF0000000000000;
	fma.rn.f64 	%fd105, %fd108, %fd5, %fd108;
	selp.f64 	%fd106, %fd108, %fd105, %p7;
	st.param.f64 	[func_retval0], %fd106;
	ret;

}


// ===== COMPILED SASS (sm_100) =====

	.target	sm_100

	.elftype	@"ET_EXEC"


//--------------------- .note.nv.tkinfo           --------------------------
	.section	.note.nv.tkinfo,"",@"SHT_NOTE"
	.sectionflags	@"SHF_NOTE_NV_TKINFO"
	.tkinfo
        /*0018*/ 	.word	0x00000002
        /*0030*/ 	.string	""
        /*0030*/ 	.string	"ptxas"
        /*0030*/ 	.string	"Cuda compilation tools, release 13.0, V13.0.88"
        /*0030*/ 	.string	"Build cuda_13.0.r13.0/compiler.36424714_0"
        /*0030*/ 	.string	"-arch sm_100 -m 64 "



//--------------------- .note.nv.cuinfo           --------------------------
	.section	.note.nv.cuinfo,"",@"SHT_NOTE"
	.sectionflags	@"SHF_NOTE_NV_CUINFO"
        /*0018*/ 	.short	0x0002
        /*001a*/ 	.short	0x0064
        /*001c*/ 	.short	0x0082
	.zero		2


//--------------------- .nv.info                  --------------------------
	.section	.nv.info,"",@"SHT_CUDA_INFO"
	.align	4


	//----- nvinfo : EIATTR_REGCOUNT
	.align		4
        /*0000*/ 	.byte	0x04, 0x2f
        /*0002*/ 	.short	(.L_1 - .L_0)
	.align		4
.L_0:
        /*0004*/ 	.word	index@(_Z4fillPfff)
        /*0008*/ 	.word	0x0000000a


	//----- nvinfo : EIATTR_FRAME_SIZE
	.align		4
.L_1:
        /*000c*/ 	.byte	0x04, 0x11
        /*000e*/ 	.short	(.L_3 - .L_2)
	.align		4
.L_2:
        /*0010*/ 	.word	index@(_Z4fillPfff)
        /*0014*/ 	.word	0x00000000


	//----- nvinfo : EIATTR_REGCOUNT
	.align		4
.L_3:
        /*0018*/ 	.byte	0x04, 0x2f
        /*001a*/ 	.short	(.L_5 - .L_4)
	.align		4
.L_4:
        /*001c*/ 	.word	index@(_Z11buildHamCSRffffPfS_PiS0_f)
        /*0020*/ 	.word	0x0000001e


	//----- nvinfo : EIATTR_FRAME_SIZE
	.align		4
.L_5:
        /*0024*/ 	.byte	0x04, 0x11
        /*0026*/ 	.short	(.L_7 - .L_6)
	.align		4
.L_6:
        /*0028*/ 	.word	index@($_Z11buildHamCSRffffPfS_PiS0_f$__internal_accurate_pow)
        /*002c*/ 	.word	0x00000000


	//----- nvinfo : EIATTR_FRAME_SIZE
	.align		4
.L_7:
        /*0030*/ 	.byte	0x04, 0x11
        /*0032*/ 	.short	(.L_9 - .L_8)
	.align		4
.L_8:
        /*0034*/ 	.word	index@($__internal_0_$__cuda_sm3x_div_rn_noftz_f32_slowpath)
        /*0038*/ 	.word	0x00000000


	//----- nvinfo : EIATTR_FRAME_SIZE
	.align		4
.L_9:
        /*003c*/ 	.byte	0x04, 0x11
        /*003e*/ 	.short	(.L_11 - .L_10)
	.align		4
.L_10:
        /*0040*/ 	.word	index@(_Z11buildHamCSRffffPfS_PiS0_f)
        /*0044*/ 	.word	0x00000000


	//----- nvinfo : EIATTR_MIN_STACK_SIZE
	.align		4
.L_11:
        /*0048*/ 	.byte	0x04, 0x12
        /*004a*/ 	.short	(.L_13 - .L_12)
	.align		4
.L_12:
        /*004c*/ 	.word	index@(_Z11buildHamCSRffffPfS_PiS0_f)
        /*0050*/ 	.word	0x00000000


	//----- nvinfo : EIATTR_MIN_STACK_SIZE
	.align		4
.L_13:
        /*0054*/ 	.byte	0x04, 0x12
        /*0056*/ 	.short	(.L_15 - .L_14)
	.align		4
.L_14:
        /*0058*/ 	.word	index@(_Z4fillPfff)
        /*005c*/ 	.word	0x00000000
.L_15:


//--------------------- .nv.compat                --------------------------
	.section	.nv.compat,"",@"SHT_CUDA_COMPAT_INFO"
	.align	4
        /*0000*/ 	.byte	0x02, 0x09, 0x00, 0x00, 0x02, 0x02, 0x01, 0x00, 0x02, 0x05, 0x05, 0x00, 0x03, 0x07, 0x01, 0x01
        /*0010*/ 	.byte	0x02, 0x03, 0x00, 0x00, 0x02, 0x06, 0x01, 0x00, 0x04, 0x0b, 0x08, 0x00, 0x01, 0x00, 0x00, 0x00
        /*0020*/ 	.byte	0x00, 0x00, 0x00, 0x00


//--------------------- .nv.info._Z11buildHamCSRffffPfS_PiS0_f --------------------------
	.section	.nv.info._Z11buildHamCSRffffPfS_PiS0_f,"",@"SHT_CUDA_INFO"
	.sectionflags	@""
	.align	4


	//----- nvinfo : EIATTR_CUDA_API_VERSION
	.align		4
        /*0000*/ 	.byte	0x04, 0x37
        /*0002*/ 	.short	(.L_17 - .L_16)
.L_16:
        /*0004*/ 	.word	0x00000082


	//----- nvinfo : EIATTR_KPARAM_INFO
	.align		4
.L_17:
        /*0008*/ 	.byte	0x04, 0x17
        /*000a*/ 	.short	(.L_19 - .L_18)
.L_18:
        /*000c*/ 	.word	0x00000000
        /*0010*/ 	.short	0x0008
        /*0012*/ 	.short	0x0030
        /*0014*/ 	.byte	0x00, 0xf0, 0x11, 0x00


	//----- nvinfo : EIATTR_KPARAM_INFO
	.align		4
.L_19:
        /*0018*/ 	.byte	0x04, 0x17
        /*001a*/ 	.short	(.L_21 - .L_20)
.L_20:
        /*001c*/ 	.word	0x00000000
        /*0020*/ 	.short	0x0007
        /*0022*/ 	.short	0x0028
        /*0024*/ 	.byte	0x00, 0xf5, 0x21, 0x00


	//----- nvinfo : EIATTR_KPARAM_INFO
	.align		4
.L_21:
        /*0028*/ 	.byte	0x04, 0x17
        /*002a*/ 	.short	(.L_23 - .L_22)
.L_22:
        /*002c*/ 	.word	0x00000000
        /*0030*/ 	.short	0x0006
        /*0032*/ 	.short	0x0020
        /*0034*/ 	.byte	0x00, 0xf5, 0x21, 0x00


	//----- nvinfo : EIATTR_KPARAM_INFO
	.align		4
.L_23:
        /*0038*/ 	.byte	0x04, 0x17
        /*003a*/ 	.short	(.L_25 - .L_24)
.L_24:
        /*003c*/ 	.word	0x00000000
        /*0040*/ 	.short	0x0005
        /*0042*/ 	.short	0x0018
        /*0044*/ 	.byte	0x00, 0xf5, 0x21, 0x00


	//----- nvinfo : EIATTR_KPARAM_INFO
	.align		4
.L_25:
        /*0048*/ 	.byte	0x04, 0x17
        /*004a*/ 	.short	(.L_27 - .L_26)
.L_26:
        /*004c*/ 	.word	0x00000000
        /*0050*/ 	.short	0x0004
        /*0052*/ 	.short	0x0010
        /*0054*/ 	.byte	0x00, 0xf5, 0x21, 0x00


	//----- nvinfo : EIATTR_KPARAM_INFO
	.align		4
.L_27:
        /*0058*/ 	.byte	0x04, 0x17
        /*005a*/ 	.short	(.L_29 - .L_28)
.L_28:
        /*005c*/ 	.word	0x00000000
        /*0060*/ 	.short	0x0003
        /*0062*/ 	.short	0x000c
        /*0064*/ 	.byte	0x00, 0xf0, 0x11, 0x00


	//----- nvinfo : EIATTR_KPARAM_INFO
	.align		4
.L_29:
        /*0068*/ 	.byte	0x04, 0x17
        /*006a*/ 	.short	(.L_31 - .L_30)
.L_30:
        /*006c*/ 	.word	0x00000000
        /*0070*/ 	.short	0x0002
        /*0072*/ 	.short	0x0008
        /*0074*/ 	.byte	0x00, 0xf0, 0x11, 0x00


	//----- nvinfo : EIATTR_KPARAM_INFO
	.align		4
.L_31:
        /*0078*/ 	.byte	0x04, 0x17
        /*007a*/ 	.short	(.L_33 - .L_32)
.L_32:
        /*007c*/ 	.word	0x00000000
        /*0080*/ 	.short	0x0001
        /*0082*/ 	.short	0x0004
        /*0084*/ 	.byte	0x00, 0xf0, 0x11, 0x00


	//----- nvinfo : EIATTR_KPARAM_INFO
	.align		4
.L_33:
        /*0088*/ 	.byte	0x04, 0x17
        /*008a*/ 	.short	(.L_35 - .L_34)
.L_34:
        /*008c*/ 	.word	0x00000000
        /*0090*/ 	.short	0x0000
        /*0092*/ 	.short	0x0000
        /*0094*/ 	.byte	0x00, 0xf0, 0x11, 0x00


	//----- nvinfo : EIATTR_SPARSE_MMA_MASK
	.align		4
.L_35:
        /*0098*/ 	.byte	0x03, 0x50
        /*009a*/ 	.short	0x0000


	//----- nvinfo : EIATTR_MAXREG_COUNT
	.align		4
        /*009c*/ 	.byte	0x03, 0x1b
        /*009e*/ 	.short	0x00ff


	//----- nvinfo : EIATTR_MERCURY_ISA_VERSION
	.align		4
        /*00a0*/ 	.byte	0x03, 0x5f
        /*00a2*/ 	.short	0x0101


	//----- nvinfo : EIATTR_VRC_CTA_INIT_COUNT
	.align		4
        /*00a4*/ 	.byte	0x02, 0x4a
	.zero		1
	.zero		1


	//----- nvinfo : EIATTR_EXIT_INSTR_OFFSETS
	.align		4
        /*00a8*/ 	.byte	0x04, 0x1c
        /*00aa*/ 	.short	(.L_37 - .L_36)


	//   ....[0]....
.L_36:
        /*00ac*/ 	.word	0x00000060


	//   ....[1]....
        /*00b0*/ 	.word	0x000006e0


	//   ....[2]....
        /*00b4*/ 	.word	0x00000720


	//----- nvinfo : EIATTR_CRS_STACK_SIZE
	.align		4
.L_37:
        /*00b8*/ 	.byte	0x04, 0x1e
        /*00ba*/ 	.short	(.L_39 - .L_38)
.L_38:
        /*00bc*/ 	.word	0x00000000


	//----- nvinfo : EIATTR_CBANK_PARAM_SIZE
	.align		4
.L_39:
        /*00c0*/ 	.byte	0x03, 0x19
        /*00c2*/ 	.short	0x0034


	//----- nvinfo : EIATTR_PARAM_CBANK
	.align		4
        /*00c4*/ 	.byte	0x04, 0x0a
        /*00c6*/ 	.short	(.L_41 - .L_40)
	.align		4
.L_40:
        /*00c8*/ 	.word	index@(.nv.constant0._Z11buildHamCSRffffPfS_PiS0_f)
        /*00cc*/ 	.short	0x0380
        /*00ce*/ 	.short	0x0034


	//----- nvinfo : EIATTR_SW_WAR
	.align		4
.L_41:
        /*00d0*/ 	.byte	0x04, 0x36
        /*00d2*/ 	.short	(.L_43 - .L_42)
.L_42:
        /*00d4*/ 	.word	0x00000008
.L_43:


//--------------------- .nv.info._Z4fillPfff      --------------------------
	.section	.nv.info._Z4fillPfff,"",@"SHT_CUDA_INFO"
	.sectionflags	@""
	.align	4


	//----- nvinfo : EIATTR_CUDA_API_VERSION
	.align		4
        /*0000*/ 	.byte	0x04, 0x37
        /*0002*/ 	.short	(.L_45 - .L_44)
.L_44:
        /*0004*/ 	.word	0x00000082


	//----- nvinfo : EIATTR_KPARAM_INFO
	.align		4
.L_45:
        /*0008*/ 	.byte	0x04, 0x17
        /*000a*/ 	.short	(.L_47 - .L_46)
.L_46:
        /*000c*/ 	.word	0x00000000
        /*0010*/ 	.short	0x0002
        /*0012*/ 	.short	0x000c
        /*0014*/ 	.byte	0x00, 0xf0, 0x11, 0x00


	//----- nvinfo : EIATTR_KPARAM_INFO
	.align		4
.L_47:
        /*0018*/ 	.byte	0x04, 0x17
        /*001a*/ 	.short	(.L_49 - .L_48)
.L_48:
        /*001c*/ 	.word	0x00000000
        /*0020*/ 	.short	0x0001
        /*0022*/ 	.short	0x0008
        /*0024*/ 	.byte	0x00, 0xf0, 0x11, 0x00


	//----- nvinfo : EIATTR_KPARAM_INFO
	.align		4
.L_49:
        /*0028*/ 	.byte	0x04, 0x17
        /*002a*/ 	.short	(.L_51 - .L_50)
.L_50:
        /*002c*/ 	.word	0x00000000
        /*0030*/ 	.short	0x0000
        /*0032*/ 	.short	0x0000
        /*0034*/ 	.byte	0x00, 0xf5, 0x21, 0x00


	//----- nvinfo : EIATTR_SPARSE_MMA_MASK
	.align		4
.L_51:
        /*0038*/ 	.byte	0x03, 0x50
        /*003a*/ 	.short	0x0000


	//----- nvinfo : EIATTR_MAXREG_COUNT
	.align		4
        /*003c*/ 	.byte	0x03, 0x1b
        /*003e*/ 	.short	0x00ff


	//----- nvinfo : EIATTR_MERCURY_ISA_VERSION
	.align		4
        /*0040*/ 	.byte	0x03, 0x5f
        /*0042*/ 	.short	0x0101


	//----- nvinfo : EIATTR_VRC_CTA_INIT_COUNT
	.align		4
        /*0044*/ 	.byte	0x02, 0x4a
	.zero		1
	.zero		1


	//----- nvinfo : EIATTR_EXIT_INSTR_OFFSETS
	.align		4
        /*0048*/ 	.byte	0x04, 0x1c
        /*004a*/ 	.short	(.L_53 - .L_52)


	//   ....[0]....
.L_52:
        /*004c*/ 	.word	0x00000060


	//   ....[1]....
        /*0050*/ 	.word	0x000000e0


	//----- nvinfo : EIATTR_CBANK_PARAM_SIZE
	.align		4
.L_53:
        /*0054*/ 	.byte	0x03, 0x19
        /*0056*/ 	.short	0x0010


	//----- nvinfo : EIATTR_PARAM_CBANK
	.align		4
        /*0058*/ 	.byte	0x04, 0x0a
        /*005a*/ 	.short	(.L_55 - .L_54)
	.align		4
.L_54:
        /*005c*/ 	.word	index@(.nv.constant0._Z4fillPfff)
        /*0060*/ 	.short	0x0380
        /*0062*/ 	.short	0x0010


	//----- nvinfo : EIATTR_SW_WAR
	.align		4
.L_55:
        /*0064*/ 	.byte	0x04, 0x36
        /*0066*/ 	.short	(.L_57 - .L_56)
.L_56:
        /*0068*/ 	.word	0x00000008
.L_57:


//--------------------- .nv.callgraph             --------------------------
	.section	.nv.callgraph,"",@"SHT_CUDA_CALLGRAPH"
	.align	4
	.sectionentsize	8
	.align		4
        /*0000*/ 	.word	0x00000000
	.align		4
        /*0004*/ 	.word	0xffffffff
	.align		4
        /*0008*/ 	.word	0x00000000
	.align		4
        /*000c*/ 	.word	0xfffffffe
	.align		4
        /*0010*/ 	.word	0x00000000
	.align		4
        /*0014*/ 	.word	0xfffffffd
	.align		4
        /*0018*/ 	.word	0x00000000
	.align		4
        /*001c*/ 	.word	0xfffffffc


//--------------------- .text._Z11buildHamCSRffffPfS_PiS0_f --------------------------
	.section	.text._Z11buildHamCSRffffPfS_PiS0_f,"ax",@progbits
	.align	128
        .global         _Z11buildHamCSRffffPfS_PiS0_f
        .type           _Z11buildHamCSRffffPfS_PiS0_f,@function
        .size           _Z11buildHamCSRffffPfS_PiS0_f,(.L_x_23 - _Z11buildHamCSRffffPfS_PiS0_f)
        .other          _Z11buildHamCSRffffPfS_PiS0_f,@"STO_CUDA_ENTRY STV_DEFAULT"
_Z11buildHamCSRffffPfS_PiS0_f:
.text._Z11buildHamCSRffffPfS_PiS0_f:
[----:B------:R-:W-:Y:S01]  /*0000*/  LDC R1, c[0x0][0x37c] ;  /* 0x0000df00ff017b82 */ /* 0x000fe20000000800 */
[----:B------:R-:W0:Y:S07]  /*0010*/  S2R R3, SR_TID.X ;  /* 0x0000000000037919 */ /* 0x000e2e0000002100 */
[----:B------:R-:W0:Y:S08]  /*0020*/  S2UR UR4, SR_CTAID.X ;  /* 0x00000000000479c3 */ /* 0x000e300000002500 */
[----:B------:R-:W0:Y:S02]  /*0030*/  LDC R2, c[0x0][0x360] ;  /* 0x0000d800ff027b82 */ /* 0x000e240000000800 */
[----:B0-----:R-:W-:-:S05]  /*0040*/  IMAD R2, R2, UR4, R3 ;  /* 0x0000000402027c24 */ /* 0x001fca000f8e0203 */
[----:B------:R-:W-:-:S13]  /*0050*/  ISETP.GT.AND P0, PT, R2, 0x98967f, PT ;  /* 0x0098967f0200780c */ /* 0x000fda0003f04270 */
[----:B------:R-:W-:Y:S05]  /*0060*/  @P0 EXIT ;  /* 0x000000000000094d */ /* 0x000fea0003800000 */
[----:B------:R-:W0:Y:S01]  /*0070*/  LDC.64 R4, c[0x0][0x3a8] ;  /* 0x0000ea00ff047b82 */ /* 0x000e220000000a00 */
[----:B------:R-:W1:Y:S01]  /*0080*/  LDCU.64 UR8, c[0x0][0x358] ;  /* 0x00006b00ff0877ac */ /* 0x000e620008000a00 */
[C---:B------:R-:W-:Y:S01]  /*0090*/  ISETP.GE.AND P1, PT, R2.reuse, 0x1, PT ;  /* 0x000000010200780c */ /* 0x040fe20003f26270 */
[----:B------:R-:W2:Y:S05]  /*00a0*/  LDCU UR4, c[0x0][0x38c] ;  /* 0x00007180ff0477ac */ /* 0x000eaa0008000800 */
[----:B------:R-:W3:Y:S08]  /*00b0*/  LDC.64 R10, c[0x0][0x390] ;  /* 0x0000e400ff0a7b82 */ /* 0x000ef00000000a00 */
[----:B------:R-:W4:Y:S01]  /*00c0*/  @P1 LDC.64 R6, c[0x0][0x398] ;  /* 0x0000e600ff061b82 */ /* 0x000f220000000a00 */
[----:B0-----:R-:W-:-:S07]  /*00d0*/  IMAD.WIDE R4, R2, 0x4, R4 ;  /* 0x0000000402047825 */ /* 0x001fce00078e0204 */
[----:B------:R-:W0:Y:S01]  /*00e0*/  @P1 LDC.64 R8, c[0x0][0x3a0] ;  /* 0x0000e800ff081b82 */ /* 0x000e220000000a00 */
[----:B-1----:R-:W4:Y:S01]  /*00f0*/  LDG.E R3, desc[UR8][R4.64] ;  /* 0x0000000804037981 */ /* 0x002f22000c1e1900 */
[C---:B------:R-:W-:Y:S02]  /*0100*/  @P1 VIADD R13, R2.reuse, 0xffffffff ;  /* 0xffffffff020d1836 */ /* 0x040fe40000000000 */
[----:B---3--:R-:W-:-:S04]  /*0110*/  IMAD.WIDE R10, R2, 0x4, R10 ;  /* 0x00000004020a7825 */ /* 0x008fc800078e020a */
[----:B------:R-:W1:Y:S01]  /*0120*/  @P1 LDC R15, c[0x0][0x3b0] ;  /* 0x0000ec00ff0f1b82 */ /* 0x000e620000000800 */
[----:B----4-:R-:W-:-:S04]  /*0130*/  @P1 IMAD.WIDE R6, R3, 0x4, R6 ;  /* 0x0000000403061825 */ /* 0x010fc800078e0206 */
[C---:B0-----:R-:W-:Y:S01]  /*0140*/  @P1 IMAD.WIDE R8, R3.reuse, 0x4, R8 ;  /* 0x0000000403081825 */ /* 0x041fe200078e0208 */
[----:B-1----:R0:W-:Y:S04]  /*0150*/  @P1 STG.E desc[UR8][R6.64], R15 ;  /* 0x0000000f06001986 */ /* 0x0021e8000c101908 */
[----:B------:R0:W-:Y:S04]  /*0160*/  @P1 STG.E desc[UR8][R8.64], R13 ;  /* 0x0000000d08001986 */ /* 0x0001e8000c101908 */
[----:B------:R-:W3:Y:S01]  /*0170*/  LDG.E R0, desc[UR8][R10.64] ;  /* 0x000000080a007981 */ /* 0x000ee2000c1e1900 */
[----:B--2---:R-:W-:Y:S01]  /*0180*/  IMAD.U32 R17, RZ, RZ, UR4 ;  /* 0x00000004ff117e24 */ /* 0x004fe2000f8e00ff */
[----:B------:R-:W-:Y:S01]  /*0190*/  BSSY.RECONVERGENT B0, `(.L_x_0) ;  /* 0x000000d000007945 */ /* 0x000fe20003800200 */
[----:B------:R-:W-:Y:S01]  /*01a0*/  @P1 VIADD R3, R3, 0x1 ;  /* 0x0000000103031836 */ /* 0x000fe20000000000 */
[----:B---3--:R-:W1:Y:S08]  /*01b0*/  MUFU.RCP R5, R0 ;  /* 0x0000000000057308 */ /* 0x008e700000001000 */
[----:B------:R-:W2:Y:S01]  /*01c0*/  FCHK P0, R17, R0 ;  /* 0x0000000011007302 */ /* 0x000ea20000000000 */
[----:B-1----:R-:W-:-:S04]  /*01d0*/  FFMA R26, -R0, R5, 1 ;  /* 0x3f800000001a7423 */ /* 0x002fc80000000105 */
[----:B------:R-:W-:-:S04]  /*01e0*/  FFMA R26, R5, R26, R5 ;  /* 0x0000001a051a7223 */ /* 0x000fc80000000005 */
[----:B------:R-:W-:-:S04]  /*01f0*/  FFMA R5, R26, UR4, RZ ;  /* 0x000000041a057c23 */ /* 0x000fc800080000ff */
[----:B------:R-:W-:-:S04]  /*0200*/  FFMA R4, -R0, R5, UR4 ;  /* 0x0000000400047e23 */ /* 0x000fc80008000105 */
[----:B------:R-:W-:Y:S01]  /*0210*/  FFMA R26, R26, R4, R5 ;  /* 0x000000041a1a7223 */ /* 0x000fe20000000005 */
[----:B0-2---:R-:W-:Y:S06]  /*0220*/  @!P0 BRA `(.L_x_1) ;  /* 0x00000000000c8947 */ /* 0x005fec0003800000 */
[----:B------:R-:W-:-:S07]  /*0230*/  MOV R4, 0x250 ;  /* 0x0000025000047802 */ /* 0x000fce0000000f00 */
[----:B------:R-:W-:Y:S05]  /*0240*/  CALL.REL.NOINC `($__internal_0_$__cuda_sm3x_div_rn_noftz_f32_slowpath) ;  /* 0x0000000400387944 */ /* 0x000fea0003c00000 */
[----:B------:R-:W-:-:S07]  /*0250*/  IMAD.MOV.U32 R26, RZ, RZ, R0 ;  /* 0x000000ffff1a7224 */ /* 0x000fce00078e0000 */
.L_x_1:
[----:B------:R-:W-:Y:S05]  /*0260*/  BSYNC.RECONVERGENT B0 ;  /* 0x0000000000007941 */ /* 0x000fea0003800200 */
.L_x_0:
[----:B------:R-:W0:Y:S01]  /*0270*/  F2F.F64.F32 R4, R26 ;  /* 0x0000001a00047310 */ /* 0x000e220000201800 */
[----:B------:R-:W-:Y:S01]  /*0280*/  BSSY.RECONVERGENT B0, `(.L_x_2) ;  /* 0x0000008000007945 */ /* 0x000fe20003800200 */
[----:B------:R-:W-:Y:S01]  /*0290*/  MOV R0, 0x300 ;  /* 0x0000030000007802 */ /* 0x000fe20000000f00 */
[----:B------:R-:W-:Y:S01]  /*02a0*/  UMOV UR4, URZ ;  /* 0x000000ff00047c82 */ /* 0x000fe20008000000 */
[----:B------:R-:W-:Y:S01]  /*02b0*/  UMOV UR5, 0x40280000 ;  /* 0x4028000000057882 */ /* 0x000fe20000000000 */
[----:B0-----:R-:W-:-:S10]  /*02c0*/  DADD R6, -RZ, |R4| ;  /* 0x00000000ff067229 */ /* 0x001fd40000000504 */
[----:B------:R-:W-:Y:S02]  /*02d0*/  IMAD.MOV.U32 R12, RZ, RZ, R6 ;  /* 0x000000ffff0c7224 */ /* 0x000fe400078e0006 */
[----:B------:R-:W-:-:S07]  /*02e0*/  IMAD.MOV.U32 R27, RZ, RZ, R7 ;  /* 0x000000ffff1b7224 */ /* 0x000fce00078e0007 */
[----:B------:R-:W-:Y:S05]  /*02f0*/  CALL.REL.NOINC `($_Z11buildHamCSRffffPfS_PiS0_f$__internal_accurate_pow) ;  /* 0x0000000800b47944 */ /* 0x000fea0003c00000 */
[----:B------:R-:W-:Y:S05]  /*0300*/  BSYNC.RECONVERGENT B0 ;  /* 0x0000000000007941 */ /* 0x000fea0003800200 */
.L_x_2:
[----:B------:R-:W-:Y:S01]  /*0310*/  DADD R6, R4, 12 ;  /* 0x4028000004067429 */ /* 0x000fe20000000000 */
[----:B------:R-:W-:Y:S01]  /*0320*/  FSETP.NEU.AND P0, PT, R26, RZ, PT ;  /* 0x000000ff1a00720b */ /* 0x000fe20003f0d000 */
[----:B------:R-:W-:Y:S01]  /*0330*/  BSSY.RECONVERGENT B0, `(.L_x_3) ;  /* 0x000000e000007945 */ /* 0x000fe20003800200 */
[----:B------:R-:W-:-:S07]  /*0340*/  DADD R8, -RZ, |R4| ;  /* 0x00000000ff087229 */ /* 0x000fce0000000504 */
[----:B------:R-:W-:Y:S01]  /*0350*/  LOP3.LUT R6, R7, 0x7ff00000, RZ, 0xc0, !PT ;  /* 0x7ff0000007067812 */ /* 0x000fe200078ec0ff */
[----:B------:R-:W-:-:S03]  /*0360*/  IMAD.MOV.U32 R7, RZ, RZ, R11 ;  /* 0x000000ffff077224 */ /* 0x000fc600078e000b */
[----:B------:R-:W-:Y:S01]  /*0370*/  ISETP.NE.AND P1, PT, R6, 0x7ff00000, PT ;  /* 0x7ff000000600780c */ /* 0x000fe20003f25270 */
[----:B------:R-:W-:Y:S01]  /*0380*/  IMAD.MOV.U32 R6, RZ, RZ, R10 ;  /* 0x000000ffff067224 */ /* 0x000fe200078e000a */
[----:B------:R-:W-:-:S11]  /*0390*/  @!P0 CS2R R6, SRZ ;  /* 0x0000000000068805 */ /* 0x000fd6000001ff00 */
[----:B------:R-:W-:Y:S05]  /*03a0*/  @P1 BRA `(.L_x_4) ;  /* 0x0000000000181947 */ /* 0x000fea0003800000 */
[----:B------:R-:W-:-:S13]  /*03b0*/  FSETP.NAN.AND P1, PT, R26, R26, PT ;  /* 0x0000001a1a00720b */ /* 0x000fda0003f28000 */
[----:B------:R-:W-:Y:S01]  /*03c0*/  @P1 DADD R6, R4, 12 ;  /* 0x4028000004061429 */ /* 0x000fe20000000000 */
[----:B------:R-:W-:Y:S10]  /*03d0*/  @P1 BRA `(.L_x_4) ;  /* 0x00000000000c1947 */ /* 0x000ff40003800000 */
[----:B------:R-:W-:-:S14]  /*03e0*/  DSETP.NEU.AND P1, PT, |R4|, +INF , PT ;  /* 0x7ff000000400742a */ /* 0x000fdc0003f2d200 */
[----:B------:R-:W-:Y:S02]  /*03f0*/  @!P1 IMAD.MOV.U32 R6, RZ, RZ, 0x0 ;  /* 0x00000000ff069424 */ /* 0x000fe400078e00ff */
[----:B------:R-:W-:-:S07]  /*0400*/  @!P1 IMAD.MOV.U32 R7, RZ, RZ, 0x7ff00000 ;  /* 0x7ff00000ff079424 */ /* 0x000fce00078e00ff */
.L_x_4:
[----:B------:R-:W-:Y:S05]  /*0410*/  BSYNC.RECONVERGENT B0 ;  /* 0x0000000000007941 */ /* 0x000fea0003800200 */
.L_x_3:
[----:B------:R-:W-:Y:S01]  /*0420*/  BSSY.RECONVERGENT B0, `(.L_x_5) ;  /* 0x0000006000007945 */ /* 0x000fe20003800200 */
[----:B------:R-:W-:Y:S01]  /*0430*/  IMAD.MOV.U32 R12, RZ, RZ, R8 ;  /* 0x000000ffff0c7224 */ /* 0x000fe200078e0008 */
[----:B------:R-:W-:Y:S01]  /*0440*/  MOV R0, 0x480 ;  /* 0x0000048000007802 */ /* 0x000fe20000000f00 */
[----:B------:R-:W-:Y:S01]  /*0450*/  IMAD.MOV.U32 R27, RZ, RZ, R9 ;  /* 0x000000ffff1b7224 */ /* 0x000fe200078e0009 */
[----:B------:R-:W-:-:S06]  /*0460*/  UMOV UR5, 0x40180000 ;  /* 0x4018000000057882 */ /* 0x000fcc0000000000 */
[----:B------:R-:W-:Y:S05]  /*0470*/  CALL.REL.NOINC `($_Z11buildHamCSRffffPfS_PiS0_f$__internal_accurate_pow) ;  /* 0x0000000800547944 */ /* 0x000fea0003c00000 */
[----:B------:R-:W-:Y:S05]  /*0480*/  BSYNC.RECONVERGENT B0 ;  /* 0x0000000000007941 */ /* 0x000fea0003800200 */
.L_x_5:
[----:B------:R-:W-:Y:S01]  /*0490*/  DADD R8, R4, 6 ;  /* 0x4018000004087429 */ /* 0x000fe20000000000 */
[----:B------:R-:W0:Y:S01]  /*04a0*/  LDCU UR4, c[0x0][0x388] ;  /* 0x00007100ff0477ac */ /* 0x000e220008000800 */
[----:B------:R-:W-:Y:S08]  /*04b0*/  BSSY.RECONVERGENT B0, `(.L_x_6) ;  /* 0x000000e000007945 */ /* 0x000ff00003800200 */
[----:B------:R-:W-:Y:S01]  /*04c0*/  LOP3.LUT R8, R9, 0x7ff00000, RZ, 0xc0, !PT ;  /* 0x7ff0000009087812 */ /* 0x000fe200078ec0ff */
[----:B------:R-:W-:-:S03]  /*04d0*/  IMAD.MOV.U32 R9, RZ, RZ, R11 ;  /* 0x000000ffff097224 */ /* 0x000fc600078e000b */
[----:B------:R-:W-:Y:S01]  /*04e0*/  ISETP.NE.AND P1, PT, R8, 0x7ff00000, PT ;  /* 0x7ff000000800780c */ /* 0x000fe20003f25270 */
[----:B------:R-:W-:Y:S01]  /*04f0*/  IMAD.MOV.U32 R8, RZ, RZ, R10 ;  /* 0x000000ffff087224 */ /* 0x000fe200078e000a */
[----:B------:R-:W-:Y:S01]  /*0500*/  @!P0 CS2R R8, SRZ ;  /* 0x0000000000088805 */ /* 0x000fe2000001ff00 */
[----:B0-----:R-:W0:Y:S10]  /*0510*/  F2F.F64.F32 R10, UR4 ;  /* 0x00000004000a7d10 */ /* 0x001e340008201800 */
[----:B------:R-:W-:Y:S05]  /*0520*/  @P1 BRA `(.L_x_7) ;  /* 0x0000000000181947 */ /* 0x000fea0003800000 */
[----:B------:R-:W-:-:S13]  /*0530*/  FSETP.NAN.AND P0, PT, R26, R26, PT ;  /* 0x0000001a1a00720b */ /* 0x000fda0003f08000 */
[----:B------:R-:W-:Y:S01]  /*0540*/  @P0 DADD R8, R4, 6 ;  /* 0x4018000004080429 */ /* 0x000fe20000000000 */
[----:B------:R-:W-:Y:S10]  /*0550*/  @P0 BRA `(.L_x_7) ;  /* 0x00000000000c0947 */ /* 0x000ff40003800000 */
[----:B------:R-:W-:-:S14]  /*0560*/  DSETP.NEU.AND P0, PT, |R4|, +INF , PT ;  /* 0x7ff000000400742a */ /* 0x000fdc0003f0d200 */
[----:B------:R-:W-:Y:S01]  /*0570*/  @!P0 IMAD.MOV.U32 R8, RZ, RZ, 0x0 ;  /* 0x00000000ff088424 */ /* 0x000fe200078e00ff */
[----:B------:R-:W-:-:S07]  /*0580*/  @!P0 MOV R9, 0x7ff00000 ;  /* 0x7ff0000000098802 */ /* 0x000fce0000000f00 */
.L_x_7:
[----:B------:R-:W-:Y:S05]  /*0590*/  BSYNC.RECONVERGENT B0 ;  /* 0x0000000000007941 */ /* 0x000fea0003800200 */
.L_x_6:
[----:B------:R-:W-:Y:S01]  /*05a0*/  DADD R6, -R8, R6 ;  /* 0x0000000008067229 */ /* 0x000fe20000000106 */
[----:B------:R-:W-:Y:S01]  /*05b0*/  FSETP.NEU.AND P0, PT, R26, 1, PT ;  /* 0x3f8000001a00780b */ /* 0x000fe20003f0d000 */
[----:B0-----:R-:W-:Y:S01]  /*05c0*/  DMUL R4, R10, 4 ;  /* 0x401000000a047828 */ /* 0x001fe20000000000 */
[----:B------:R-:W0:Y:S07]  /*05d0*/  LDC R0, c[0x0][0x3b0] ;  /* 0x0000ec00ff007b82 */ /* 0x000e2e0000000800 */
[----:B------:R-:W-:Y:S01]  /*05e0*/  FSEL R6, R6, RZ, P0 ;  /* 0x000000ff06067208 */ /* 0x000fe20000000000 */
[----:B------:R-:W1:Y:S01]  /*05f0*/  LDC.64 R10, c[0x0][0x398] ;  /* 0x0000e600ff0a7b82 */ /* 0x000e620000000a00 */
[----:B------:R-:W-:-:S02]  /*0600*/  FSEL R7, R7, RZ, P0 ;  /* 0x000000ff07077208 */ /* 0x000fc40000000000 */
[----:B------:R-:W-:-:S04]  /*0610*/  ISETP.NE.AND P0, PT, R2, 0x98967f, PT ;  /* 0x0098967f0200780c */ /* 0x000fc80003f05270 */
[----:B------:R-:W-:Y:S01]  /*0620*/  DMUL R4, R4, R6 ;  /* 0x0000000604047228 */ /* 0x000fe20000000000 */
[----:B------:R-:W2:Y:S01]  /*0630*/  LDC.64 R12, c[0x0][0x3a0] ;  /* 0x0000e800ff0c7b82 */ /* 0x000ea20000000a00 */
[----:B0-----:R-:W0:Y:S08]  /*0640*/  F2F.F64.F32 R8, R0 ;  /* 0x0000000000087310 */ /* 0x001e300000201800 */
[----:B------:R-:W3:Y:S01]  /*0650*/  F2F.F32.F64 R4, R4 ;  /* 0x0000000400047310 */ /* 0x000ee20000301000 */
[----:B0-----:R-:W-:-:S07]  /*0660*/  DADD R8, R8, R8 ;  /* 0x0000000008087229 */ /* 0x001fce0000000008 */
[----:B---3--:R-:W0:Y:S02]  /*0670*/  F2F.F64.F32 R6, R4 ;  /* 0x0000000400067310 */ /* 0x008e240000201800 */
[----:B0-----:R-:W-:Y:S01]  /*0680*/  DADD R6, R6, -R8 ;  /* 0x0000000006067229 */ /* 0x001fe20000000808 */
[----:B-1----:R-:W-:-:S04]  /*0690*/  IMAD.WIDE R8, R3, 0x4, R10 ;  /* 0x0000000403087825 */ /* 0x002fc800078e020a */
[----:B--2---:R-:W-:-:S05]  /*06a0*/  IMAD.WIDE R10, R3, 0x4, R12 ;  /* 0x00000004030a7825 */ /* 0x004fca00078e020c */
[----:B------:R-:W0:Y:S02]  /*06b0*/  F2F.F32.F64 R7, R6 ;  /* 0x0000000600077310 */ /* 0x000e240000301000 */
[----:B0-----:R0:W-:Y:S04]  /*06c0*/  STG.E desc[UR8][R8.64], R7 ;  /* 0x0000000708007986 */ /* 0x0011e8000c101908 */
[----:B------:R0:W-:Y:S01]  /*06d0*/  STG.E desc[UR8][R10.64], R2 ;  /* 0x000000020a007986 */ /* 0x0001e2000c101908 */
[----:B------:R-:W-:Y:S05]  /*06e0*/  @!P0 EXIT ;  /* 0x000000000000894d */ /* 0x000fea0003800000 */
[----:B------:R-:W-:Y:S01]  /*06f0*/  VIADD R3, R2, 0x1 ;  /* 0x0000000102037836 */ /* 0x000fe20000000000 */
[----:B------:R-:W-:Y:S04]  /*0700*/  STG.E desc[UR8][R8.64+0x4], R0 ;  /* 0x0000040008007986 */ /* 0x000fe8000c101908 */
[----:B------:R-:W-:Y:S01]  /*0710*/  STG.E desc[UR8][R10.64+0x4], R3 ;  /* 0x000004030a007986 */ /* 0x000fe2000c101908 */
[----:B------:R-:W-:Y:S05]  /*0720*/  EXIT ;  /* 0x000000000000794d */ /* 0x000fea0003800000 */
        .weak           $__internal_0_$__cuda_sm3x_div_rn_noftz_f32_slowpath
        .type           $__internal_0_$__cuda_sm3x_div_rn_noftz_f32_slowpath,@function
        .size           $__internal_0_$__cuda_sm3x_div_rn_noftz_f32_slowpath,($_Z11buildHamCSRffffPfS_PiS0_f$__internal_accurate_pow - $__internal_0_$__cuda_sm3x_div_rn_noftz_f32_slowpath)
$__internal_0_$__cuda_sm3x_div_rn_noftz_f32_slowpath:
[----:B------:R-:W0:Y:S01]  /*0730*/  LDC R5, c[0x0][0x38c] ;  /* 0x0000e300ff057b82 */ /* 0x000e220000000800 */
[--C-:B------:R-:W-:Y:S01]  /*0740*/  SHF.R.U32.HI R6, RZ, 0x17, R0.reuse ;  /* 0x00000017ff067819 */ /* 0x100fe20000011600 */
[----:B------:R-:W1:Y:S01]  /*0750*/  LDCU UR4, c[0x0][0x38c] ;  /* 0x00007180ff0477ac */ /* 0x000e620008000800 */
[----:B------:R-:W-:Y:S01]  /*0760*/  BSSY.RECONVERGENT B1, `(.L_x_8) ;  /* 0x0000064000017945 */ /* 0x000fe20003800200 */
[----:B------:R-:W-:Y:S01]  /*0770*/  IMAD.MOV.U32 R9, RZ, RZ, R0 ;  /* 0x000000ffff097224 */ /* 0x000fe200078e0000 */
[----:B------:R-:W-:-:S05]  /*0780*/  LOP3.LUT R7, R6, 0xff, RZ, 0xc0, !PT ;  /* 0x000000ff06077812 */ /* 0x000fca00078ec0ff */
[----:B------:R-:W-:-:S05]  /*0790*/  VIADD R12, R7, 0xffffffff ;  /* 0xffffffff070c7836 */ /* 0x000fca0000000000 */
[----:B------:R-:W-:Y:S01]  /*07a0*/  ISETP.GT.U32.AND P0, PT, R12, 0xfd, PT ;  /* 0x000000fd0c00780c */ /* 0x000fe20003f04070 */
[----:B-1----:R-:W-:Y:S01]  /*07b0*/  IMAD.U32 R8, RZ, RZ, UR4 ;  /* 0x00000004ff087e24 */ /* 0x002fe2000f8e00ff */
[----:B0-----:R-:W-:-:S04]  /*07c0*/  SHF.R.U32.HI R6, RZ, 0x17, R5 ;  /* 0x00000017ff067819 */ /* 0x001fc80000011605 */
[----:B------:R-:W-:-:S05]  /*07d0*/  LOP3.LUT R6, R6, 0xff, RZ, 0xc0, !PT ;  /* 0x000000ff06067812 */ /* 0x000fca00078ec0ff */
[----:B------:R-:W-:-:S05]  /*07e0*/  VIADD R11, R6, 0xffffffff ;  /* 0xffffffff060b7836 */ /* 0x000fca0000000000 */
[----:B------:R-:W-:-:S13]  /*07f0*/  ISETP.GT.U32.OR P0, PT, R11, 0xfd, P0 ;  /* 0x000000fd0b00780c */ /* 0x000fda0000704470 */
[----:B------:R-:W-:Y:S01]  /*0800*/  @!P0 IMAD.MOV.U32 R10, RZ, RZ, RZ ;  /* 0x000000ffff0a8224 */ /* 0x000fe200078e00ff */
[----:B------:R-:W-:Y:S06]  /*0810*/  @!P0 BRA `(.L_x_9) ;  /* 0x00000000005c8947 */ /* 0x000fec0003800000 */
[----:B------:R-:W-:Y:S02]  /*0820*/  FSETP.GTU.FTZ.AND P0, PT, |R5|, +INF , PT ;  /* 0x7f8000000500780b */ /* 0x000fe40003f1c200 */
[----:B------:R-:W-:-:S04]  /*0830*/  FSETP.GTU.FTZ.AND P1, PT, |R0|, +INF , PT ;  /* 0x7f8000000000780b */ /* 0x000fc80003f3c200 */
[----:B------:R-:W-:-:S13]  /*0840*/  PLOP3.LUT P0, PT, P0, P1, PT, 0xf8, 0x8f ;  /* 0x00000000008f781c */ /* 0x000fda0000703f70 */
[----:B------:R-:W-:Y:S05]  /*0850*/  @P0 BRA `(.L_x_10) ;  /* 0x00000004004c0947 */ /* 0x000fea0003800000 */
[----:B------:R-:W-:-:S13]  /*0860*/  LOP3.LUT P0, RZ, R9, 0x7fffffff, R8, 0xc8, !PT ;  /* 0x7fffffff09ff7812 */ /* 0x000fda000780c808 */
[----:B------:R-:W-:Y:S05]  /*0870*/  @!P0 BRA `(.L_x_11) ;  /* 0x00000004003c8947 */ /* 0x000fea0003800000 */
[C---:B------:R-:W-:Y:S02]  /*0880*/  FSETP.NEU.FTZ.AND P2, PT, |R5|.reuse, +INF , PT ;  /* 0x7f8000000500780b */ /* 0x040fe40003f5d200 */
[----:B------:R-:W-:Y:S02]  /*0890*/  FSETP.NEU.FTZ.AND P1, PT, |R0|, +INF , PT ;  /* 0x7f8000000000780b */ /* 0x000fe40003f3d200 */
[----:B------:R-:W-:-:S11]  /*08a0*/  FSETP.NEU.FTZ.AND P0, PT, |R5|, +INF , PT ;  /* 0x7f8000000500780b */ /* 0x000fd60003f1d200 */
[----:B------:R-:W-:Y:S05]  /*08b0*/  @!P1 BRA !P2, `(.L_x_11) ;  /* 0x00000004002c9947 */ /* 0x000fea0005000000 */
[----:B------:R-:W-:-:S04]  /*08c0*/  LOP3.LUT P2, RZ, R8, 0x7fffffff, RZ, 0xc0, !PT ;  /* 0x7fffffff08ff7812 */ /* 0x000fc8000784c0ff */
[----:B------:R-:W-:-:S13]  /*08d0*/  PLOP3.LUT P1, PT, P1, P2, PT, 0x2f, 0xf2 ;  /* 0x0000000000f2781c */ /* 0x000fda0000f24577 */
[----:B------:R-:W-:Y:S05]  /*08e0*/  @P1 BRA `(.L_x_12) ;  /* 0x0000000400181947 */ /* 0x000fea0003800000 */
[----:B------:R-:W-:-:S04]  /*08f0*/  LOP3.LUT P1, RZ, R9, 0x7fffffff, RZ, 0xc0, !PT ;  /* 0x7fffffff09ff7812 */ /* 0x000fc8000782c0ff */
[----:B------:R-:W-:-:S13]  /*0900*/  PLOP3.LUT P0, PT, P0, P1, PT, 0x2f, 0xf2 ;  /* 0x0000000000f2781c */ /* 0x000fda0000702577 */
[----:B------:R-:W-:Y:S05]  /*0910*/  @P0 BRA `(.L_x_13) ;  /* 0x0000000400000947 */ /* 0x000fea0003800000 */
[----:B------:R-:W-:Y:S02]  /*0920*/  ISETP.GE.AND P0, PT, R11, RZ, PT ;  /* 0x000000ff0b00720c */ /* 0x000fe40003f06270 */
[----:B------:R-:W-:-:S11]  /*0930*/  ISETP.GE.AND P1, PT, R12, RZ, PT ;  /* 0x000000ff0c00720c */ /* 0x000fd60003f26270 */
[----:B------:R-:W-:Y:S02]  /*0940*/  @P0 IMAD.MOV.U32 R10, RZ, RZ, RZ ;  /* 0x000000ffff0a0224 */ /* 0x000fe400078e00ff */
[----:B------:R-:W-:Y:S01]  /*0950*/  @!P0 FFMA R8, R5, 1.84467440737095516160e+19, RZ ;  /* 0x5f80000005088823 */ /* 0x000fe200000000ff */
[----:B------:R-:W-:Y:S02]  /*0960*/  @!P0 IMAD.MOV.U32 R10, RZ, RZ, -0x40 ;  /* 0xffffffc0ff0a8424 */ /* 0x000fe400078e00ff */
[----:B------:R-:W-:Y:S02]  /*0970*/  @!P1 FFMA R9, R0, 1.84467440737095516160e+19, RZ ;  /* 0x5f80000000099823 */ /* 0x000fe400000000ff */
[----:B------:R-:W-:-:S07]  /*0980*/  @!P1 VIADD R10, R10, 0x40 ;  /* 0x000000400a0a9836 */ /* 0x000fce0000000000 */
.L_x_9:
[----:B------:R-:W-:Y:S01]  /*0990*/  LEA R0, R7, 0xc0800000, 0x17 ;  /* 0xc080000007007811 */ /* 0x000fe200078eb8ff */
[----:B------:R-:W-:Y:S01]  /*09a0*/  VIADD R6, R6, 0xffffff81 ;  /* 0xffffff8106067836 */ /* 0x000fe20000000000 */
[----:B------:R-:W-:Y:S03]  /*09b0*/  BSSY.RECONVERGENT B2, `(.L_x_14) ;  /* 0x0000035000027945 */ /* 0x000fe60003800200 */
[----:B------:R-:W-:Y:S01]  /*09c0*/  IMAD.IADD R9, R9, 0x1, -R0 ;  /* 0x0000000109097824 */ /* 0x000fe200078e0a00 */
[C---:B------:R-:W-:Y:S01]  /*09d0*/  IADD3 R7, PT, PT, R6.reuse, 0x7f, -R7 ;  /* 0x0000007f06077810 */ /* 0x040fe20007ffe807 */
[----:B------:R-:W-:Y:S02]  /*09e0*/  IMAD R0, R6, -0x800000, R8 ;  /* 0xff80000006007824 */ /* 0x000fe400078e0208 */
[----:B------:R-:W0:Y:S01]  /*09f0*/  MUFU.RCP R5, R9 ;  /* 0x0000000900057308 */ /* 0x000e220000001000 */
[----:B------:R-:W-:Y:S01]  /*0a00*/  FADD.FTZ R11, -R9, -RZ ;  /* 0x800000ff090b7221 */ /* 0x000fe20000010100 */
[----:B------:R-:W-:-:S03]  /*0a10*/  IADD3 R7, PT, PT, R7, R10, RZ ;  /* 0x0000000a07077210 */ /* 0x000fc60007ffe0ff */
[----:B0-----:R-:W-:-:S04]  /*0a20*/  FFMA R12, R5, R11, 1 ;  /* 0x3f800000050c7423 */ /* 0x001fc8000000000b */
[----:B------:R-:W-:-:S04]  /*0a30*/  FFMA R12, R5, R12, R5 ;  /* 0x0000000c050c7223 */ /* 0x000fc80000000005 */
[----:B------:R-:W-:-:S04]  /*0a40*/  FFMA R5, R0, R12, RZ ;  /* 0x0000000c00057223 */ /* 0x000fc800000000ff */
[----:B------:R-:W-:-:S04]  /*0a50*/  FFMA R8, R11, R5, R0 ;  /* 0x000000050b087223 */ /* 0x000fc80000000000 */
[----:B------:R-:W-:-:S04]  /*0a60*/  FFMA R13, R12, R8, R5 ;  /* 0x000000080c0d7223 */ /* 0x000fc80000000005 */
[----:B------:R-:W-:-:S04]  /*0a70*/  FFMA R8, R11, R13, R0 ;  /* 0x0000000d0b087223 */ /* 0x000fc80000000000 */
[----:B------:R-:W-:-:S05]  /*0a80*/  FFMA R0, R12, R8, R13 ;  /* 0x000000080c007223 */ /* 0x000fca000000000d */
[----:B------:R-:W-:-:S04]  /*0a90*/  SHF.R.U32.HI R5, RZ, 0x17, R0 ;  /* 0x00000017ff057819 */ /* 0x000fc80000011600 */
[----:B------:R-:W-:-:S05]  /*0aa0*/  LOP3.LUT R5, R5, 0xff, RZ, 0xc0, !PT ;  /* 0x000000ff05057812 */ /* 0x000fca00078ec0ff */
[----:B------:R-:W-:-:S04]  /*0ab0*/  IMAD.IADD R9, R5, 0x1, R7 ;  /* 0x0000000105097824 */ /* 0x000fc800078e0207 */
[----:B------:R-:W-:-:S05]  /*0ac0*/  VIADD R5, R9, 0xffffffff ;  /* 0xffffffff09057836 */ /* 0x000fca0000000000 */
[----:B------:R-:W-:-:S13]  /*0ad0*/  ISETP.GE.U32.AND P0, PT, R5, 0xfe, PT ;  /* 0x000000fe0500780c */ /* 0x000fda0003f06070 */
[----:B------:R-:W-:Y:S05]  /*0ae0*/  @!P0 BRA `(.L_x_15) ;  /* 0x0000000000808947 */ /* 0x000fea0003800000 */
[----:B------:R-:W-:-:S13]  /*0af0*/  ISETP.GT.AND P0, PT, R9, 0xfe, PT ;  /* 0x000000fe0900780c */ /* 0x000fda0003f04270 */
[----:B------:R-:W-:Y:S05]  /*0b00*/  @P0 BRA `(.L_x_16) ;  /* 0x00000000006c0947 */ /* 0x000fea0003800000 */
[----:B------:R-:W-:-:S13]  /*0b10*/  ISETP.GE.AND P0, PT, R9, 0x1, PT ;  /* 0x000000010900780c */ /* 0x000fda0003f06270 */
[----:B------:R-:W-:Y:S05]  /*0b20*/  @P0 BRA `(.L_x_17) ;  /* 0x0000000000740947 */ /* 0x000fea0003800000 */
[----:B------:R-:W-:Y:S02]  /*0b30*/  ISETP.GE.AND P0, PT, R9, -0x18, PT ;  /* 0xffffffe80900780c */ /* 0x000fe40003f06270 */
[----:B------:R-:W-:-:S11]  /*0b40*/  LOP3.LUT R0, R0, 0x80000000, RZ, 0xc0, !PT ;  /* 0x8000000000007812 */ /* 0x000fd600078ec0ff */
[----:B------:R-:W-:Y:S05]  /*0b50*/  @!P0 BRA `(.L_x_17) ;  /* 0x0000000000688947 */ /* 0x000fea0003800000 */
[CCC-:B------:R-:W-:Y:S01]  /*0b60*/  FFMA.RZ R5, R12.reuse, R8.reuse, R13.reuse ;  /* 0x000000080c057223 */ /* 0x1c0fe2000000c00d */
[CCC-:B------:R-:W-:Y:S01]  /*0b70*/  FFMA.RM R6, R12.reuse, R8.reuse, R13.reuse ;  /* 0x000000080c067223 */ /* 0x1c0fe2000000400d */
[C---:B------:R-:W-:Y:S02]  /*0b80*/  ISETP.NE.AND P2, PT, R9.reuse, RZ, PT ;  /* 0x000000ff0900720c */ /* 0x040fe40003f45270 */
[----:B------:R-:W-:Y:S02]  /*0b90*/  ISETP.NE.AND P1, PT, R9, RZ, PT ;  /* 0x000000ff0900720c */ /* 0x000fe40003f25270 */
[----:B------:R-:W-:Y:S01]  /*0ba0*/  LOP3.LUT R7, R5, 0x7fffff, RZ, 0xc0, !PT ;  /* 0x007fffff05077812 */ /* 0x000fe200078ec0ff */
[----:B------:R-:W-:Y:S01]  /*0bb0*/  FFMA.RP R5, R12, R8, R13 ;  /* 0x000000080c057223 */ /* 0x000fe2000000800d */
[----:B------:R-:W-:Y:S02]  /*0bc0*/  VIADD R8, R9, 0x20 ;  /* 0x0000002009087836 */ /* 0x000fe40000000000 */
[----:B------:R-:W-:Y:S01]  /*0bd0*/  LOP3.LUT R7, R7, 0x800000, RZ, 0xfc, !PT ;  /* 0x0080000007077812 */ /* 0x000fe200078efcff */
[----:B------:R-:W-:Y:S01]  /*0be0*/  IMAD.MOV R9, RZ, RZ, -R9 ;  /* 0x000000ffff097224 */ /* 0x000fe200078e0a09 */
[----:B------:R-:W-:-:S02]  /*0bf0*/  FSETP.NEU.FTZ.AND P0, PT, R5, R6, PT ;  /* 0x000000060500720b */ /* 0x000fc40003f1d000 */
[----:B------:R-:W-:Y:S02]  /*0c00*/  SHF.L.U32 R8, R7, R8, RZ ;  /* 0x0000000807087219 */ /* 0x000fe400000006ff */
[----:B------:R-:W-:Y:S02]  /*0c10*/  SEL R6, R9, RZ, P2 ;  /* 0x000000ff09067207 */ /* 0x000fe40001000000 */
[----:B------:R-:W-:Y:S02]  /*0c20*/  ISETP.NE.AND P1, PT, R8, RZ, P1 ;  /* 0x000000ff0800720c */ /* 0x000fe40000f25270 */
[----:B------:R-:W-:Y:S02]  /*0c30*/  SHF.R.U32.HI R6, RZ, R6, R7 ;  /* 0x00000006ff067219 */ /* 0x000fe40000011607 */
[----:B------:R-:W-:Y:S02]  /*0c40*/  PLOP3.LUT P0, PT, P0, P1, PT, 0xf8, 0x8f ;  /* 0x00000000008f781c */ /* 0x000fe40000703f70 */
[----:B------:R-:W-:-:S02]  /*0c50*/  SHF.R.U32.HI R8, RZ, 0x1, R6 ;  /* 0x00000001ff087819 */ /* 0x000fc40000011606 */
[----:B------:R-:W-:-:S04]  /*0c60*/  SEL R5, RZ, 0x1, !P0 ;  /* 0x00000001ff057807 */ /* 0x000fc80004000000 */
[----:B------:R-:W-:-:S04]  /*0c70*/  LOP3.LUT R5, R5, 0x1, R8, 0xf8, !PT ;  /* 0x0000000105057812 */ /* 0x000fc800078ef808 */
[----:B------:R-:W-:-:S05]  /*0c80*/  LOP3.LUT R5, R5, R6, RZ, 0xc0, !PT ;  /* 0x0000000605057212 */ /* 0x000fca00078ec0ff */
[----:B------:R-:W-:-:S05]  /*0c90*/  IMAD.IADD R5, R8, 0x1, R5 ;  /* 0x0000000108057824 */ /* 0x000fca00078e0205 */
[----:B------:R-:W-:Y:S01]  /*0ca0*/  LOP3.LUT R0, R5, R0, RZ, 0xfc, !PT ;  /* 0x0000000005007212 */ /* 0x000fe200078efcff */
[----:B------:R-:W-:Y:S06]  /*0cb0*/  BRA `(.L_x_17) ;  /* 0x0000000000107947 */ /* 0x000fec0003800000 */
.L_x_16:
[----:B------:R-:W-:-:S04]  /*0cc0*/  LOP3.LUT R0, R0, 0x80000000, RZ, 0xc0, !PT ;  /* 0x8000000000007812 */ /* 0x000fc800078ec0ff */
[----:B------:R-:W-:Y:S01]  /*0cd0*/  LOP3.LUT R0, R0, 0x7f800000, RZ, 0xfc, !PT ;  /* 0x7f80000000007812 */ /* 0x000fe200078efcff */
[----:B------:R-:W-:Y:S06]  /*0ce0*/  BRA `(.L_x_17) ;  /* 0x0000000000047947 */ /* 0x000fec0003800000 */
.L_x_15:
[----:B------:R-:W-:-:S07]  /*0cf0*/  IMAD R0, R7, 0x800000, R0 ;  /* 0x0080000007007824 */ /* 0x000fce00078e0200 */
.L_x_17:
[----:B------:R-:W-:Y:S05]  /*0d00*/  BSYNC.RECONVERGENT B2 ;  /* 0x0000000000027941 */ /* 0x000fea0003800200 */
.L_x_14:
[----:B------:R-:W-:Y:S05]  /*0d10*/  BRA `(.L_x_18) ;  /* 0x0000000000207947 */ /* 0x000fea0003800000 */
.L_x_13:
[----:B------:R-:W-:-:S04]  /*0d20*/  LOP3.LUT R0, R9, 0x80000000, R8, 0x48, !PT ;  /* 0x8000000009007812 */ /* 0x000fc800078e4808 */
[----:B------:R-:W-:Y:S01]  /*0d30*/  LOP3.LUT R0, R0, 0x7f800000, RZ, 0xfc, !PT ;  /* 0x7f80000000007812 */ /* 0x000fe200078efcff */
[----:B------:R-:W-:Y:S06]  /*0d40*/  BRA `(.L_x_18) ;  /* 0x0000000000147947 */ /* 0x000fec0003800000 */
.L_x_12:
[----:B------:R-:W-:Y:S01]  /*0d50*/  LOP3.LUT R0, R9, 0x80000000, R8, 0x48, !PT ;  /* 0x8000000009007812 */ /* 0x000fe200078e4808 */
[----:B------:R-:W-:Y:S06]  /*0d60*/  BRA `(.L_x_18) ;  /* 0x00000000000c7947 */ /* 0x000fec0003800000 */
.L_x_11:
[----:B------:R-:W0:Y:S01]  /*0d70*/  MUFU.RSQ R0, -QNAN ;  /* 0xffc0000000007908 */ /* 0x000e220000001400 */
[----:B------:R-:W-:Y:S05]  /*0d80*/  BRA `(.L_x_18) ;  /* 0x0000000000047947 */ /* 0x000fea0003800000 */
.L_x_10:
[----:B------:R-:W-:-:S07]  /*0d90*/  FADD.FTZ R0, R0, R5 ;  /* 0x0000000500007221 */ /* 0x000fce0000010000 */
.L_x_18:
[----:B------:R-:W-:Y:S05]  /*0da0*/  BSYNC.RECONVERGENT B1 ;  /* 0x0000000000017941 */ /* 0x000fea0003800200 */
.L_x_8:
[----:B------:R-:W-:-:S04]  /*0db0*/  IMAD.MOV.U32 R5, RZ, RZ, 0x0 ;  /* 0x00000000ff057424 */ /* 0x000fc800078e00ff */
[----:B0-----:R-:W-:Y:S05]  /*0dc0*/  RET.REL.NODEC R4 `(_Z11buildHamCSRffffPfS_PiS0_f) ;  /* 0xfffffff0048c7950 */ /* 0x001fea0003c3ffff */
        .type           $_Z11buildHamCSRffffPfS_PiS0_f$__internal_accurate_pow,@function
        .size           $_Z11buildHamCSRffffPfS_PiS0_f$__internal_accurate_pow,(.L_x_23 - $_Z11buildHamCSRffffPfS_PiS0_f$__internal_accurate_pow)
$_Z11buildHamCSRffffPfS_PiS0_f$__internal_accurate_pow:
[----:B------:R-:W-:Y:S01]  /*0dd0*/  ISETP.GT.U32.AND P1, PT, R27, 0xfffff, PT ;  /* 0x000fffff1b00780c */ /* 0x000fe20003f24070 */
[----:B------:R-:W-:Y:S01]  /*0de0*/  IMAD.MOV.U32 R8, RZ, RZ, R12 ;  /* 0x000000ffff087224 */ /* 0x000fe200078e000c */
[----:B------:R-:W-:Y:S01]  /*0df0*/  UMOV UR6, 0x7d2cafe2 ;  /* 0x7d2cafe200067882 */ /* 0x000fe20000000000 */
[--C-:B------:R-:W-:Y:S01]  /*0e00*/  IMAD.MOV.U32 R9, RZ, RZ, R27.reuse ;  /* 0x000000ffff097224 */ /* 0x100fe200078e001b */
[----:B------:R-:W-:Y:S01]  /*0e10*/  UMOV UR7, 0x3eb0f5ff ;  /* 0x3eb0f5ff00077882 */ /* 0x000fe20000000000 */
[--C-:B------:R-:W-:Y:S01]  /*0e20*/  IMAD.MOV.U32 R10, RZ, RZ, R27.reuse ;  /* 0x000000ffff0a7224 */ /* 0x100fe200078e001b */
[----:B------:R-:W-:Y:S01]  /*0e30*/  SHF.R.U32.HI R27, RZ, 0x14, R27 ;  /* 0x00000014ff1b7819 */ /* 0x000fe2000001161b */
[----:B------:R-:W-:Y:S01]  /*0e40*/  IMAD.MOV.U32 R14, RZ, RZ, RZ ;  /* 0x000000ffff0e7224 */ /* 0x000fe200078e00ff */
[----:B------:R-:W-:Y:S01]  /*0e50*/  UMOV UR10, 0xfefa39ef ;  /* 0xfefa39ef000a7882 */ /* 0x000fe20000000000 */
[----:B------:R-:W-:Y:S01]  /*0e60*/  IMAD.MOV.U32 R18, RZ, RZ, 0x41ad3b5a ;  /* 0x41ad3b5aff127424 */ /* 0x000fe200078e00ff */
[----:B------:R-:W-:Y:S01]  /*0e70*/  UMOV UR11, 0x3fe62e42 ;  /* 0x3fe62e42000b7882 */ /* 0x000fe20000000000 */
[----:B------:R-:W-:-:S02]  /*0e80*/  IMAD.MOV.U32 R19, RZ, RZ, 0x3ed0f5d2 ;  /* 0x3ed0f5d2ff137424 */ /* 0x000fc400078e00ff */
[----:B------:R-:W-:-:S10]  /*0e90*/  @!P1 DMUL R8, R8, 1.80143985094819840000e+16 ;  /* 0x4350000008089828 */ /* 0x000fd40000000000 */
[----:B------:R-:W-:Y:S01]  /*0ea0*/  @!P1 IMAD.MOV.U32 R10, RZ, RZ, R9 ;  /* 0x000000ffff0a9224 */ /* 0x000fe200078e0009 */
[----:B------:R-:W-:Y:S02]  /*0eb0*/  @!P1 MOV R12, R8 ;  /* 0x00000008000c9202 */ /* 0x000fe40000000f00 */
[----:B------:R-:W-:Y:S02]  /*0ec0*/  @!P1 LEA.HI R27, R9, 0xffffffca, RZ, 0xc ;  /* 0xffffffca091b9811 */ /* 0x000fe400078f60ff */
[----:B------:R-:W-:-:S03]  /*0ed0*/  LOP3.LUT R10, R10, 0x800fffff, RZ, 0xc0, !PT ;  /* 0x800fffff0a0a7812 */ /* 0x000fc600078ec0ff */
[----:B------:R-:W-:Y:S01]  /*0ee0*/  VIADD R8, R27, 0xfffffc01 ;  /* 0xfffffc011b087836 */ /* 0x000fe20000000000 */
[----:B------:R-:W-:-:S04]  /*0ef0*/  LOP3.LUT R13, R10, 0x3ff00000, RZ, 0xfc, !PT ;  /* 0x3ff000000a0d7812 */ /* 0x000fc800078efcff */
[----:B------:R-:W-:-:S13]  /*0f00*/  ISETP.GE.U32.AND P2, PT, R13, 0x3ff6a09f, PT ;  /* 0x3ff6a09f0d00780c */ /* 0x000fda0003f46070 */
[----:B------:R-:W-:Y:S02]  /*0f10*/  @P2 VIADD R11, R13, 0xfff00000 ;  /* 0xfff000000d0b2836 */ /* 0x000fe40000000000 */
[----:B------:R-:W-:Y:S02]  /*0f20*/  @P2 VIADD R8, R27, 0xfffffc02 ;  /* 0xfffffc021b082836 */ /* 0x000fe40000000000 */
[----:B------:R-:W-:-:S06]  /*0f30*/  @P2 IMAD.MOV.U32 R13, RZ, RZ, R11 ;  /* 0x000000ffff0d2224 */ /* 0x000fcc00078e000b */
[C---:B------:R-:W-:Y:S02]  /*0f40*/  DADD R16, R12.reuse, 1 ;  /* 0x3ff000000c107429 */ /* 0x040fe40000000000 */
[----:B------:R-:W-:-:S04]  /*0f50*/  DADD R12, R12, -1 ;  /* 0xbff000000c0c7429 */ /* 0x000fc80000000000 */
[----:B------:R-:W0:Y:S02]  /*0f60*/  MUFU.RCP64H R15, R17 ;  /* 0x00000011000f7308 */ /* 0x000e240000001800 */
[----:B0-----:R-:W-:-:S08]  /*0f70*/  DFMA R10, -R16, R14, 1 ;  /* 0x3ff00000100a742b */ /* 0x001fd0000000010e */
[----:B------:R-:W-:-:S08]  /*0f80*/  DFMA R10, R10, R10, R10 ;  /* 0x0000000a0a0a722b */ /* 0x000fd0000000000a */
[----:B------:R-:W-:-:S08]  /*0f90*/  DFMA R14, R14, R10, R14 ;  /* 0x0000000a0e0e722b */ /* 0x000fd0000000000e */
[----:B------:R-:W-:-:S08]  /*0fa0*/  DMUL R10, R12, R14 ;  /* 0x0000000e0c0a7228 */ /* 0x000fd00000000000 */
[----:B------:R-:W-:-:S08]  /*0fb0*/  DFMA R10, R12, R14, R10 ;  /* 0x0000000e0c0a722b */ /* 0x000fd0000000000a */
[----:B------:R-:W-:-:S08]  /*0fc0*/  DMUL R22, R10, R10 ;  /* 0x0000000a0a167228 */ /* 0x000fd00000000000 */
[----:B------:R-:W-:Y:S01]  /*0fd0*/  DFMA R16, R22, UR6, R18 ;  /* 0x0000000616107c2b */ /* 0x000fe20008000012 */
[----:B------:R-:W-:Y:S01]  /*0fe0*/  UMOV UR6, 0x75488a3f ;  /* 0x75488a3f00067882 */ /* 0x000fe20000000000 */
[----:B------:R-:W-:-:S06]  /*0ff0*/  UMOV UR7, 0x3ef3b20a ;  /* 0x3ef3b20a00077882 */ /* 0x000fcc0000000000 */
[----:B------:R-:W-:Y:S01]  /*1000*/  DFMA R16, R22, R16, UR6 ;  /* 0x0000000616107e2b */ /* 0x000fe20008000010 */
[----:B------:R-:W-:Y:S01]  /*1010*/  UMOV UR6, 0xe4faecd5 ;  /* 0xe4faecd500067882 */ /* 0x000fe20000000000 */
[----:B------:R-:W-:-:S06]  /*1020*/  UMOV UR7, 0x3f1745cd ;  /* 0x3f1745cd00077882 */ /* 0x000fcc0000000000 */
[----:B------:R-:W-:Y:S01]  /*1030*/  DFMA R16, R22, R16, UR6 ;  /* 0x0000000616107e2b */ /* 0x000fe20008000010 */
[----:B------:R-:W-:Y:S01]  /*1040*/  UMOV UR6, 0x258a578b ;  /* 0x258a578b00067882 */ /* 0x000fe20000000000 */
[----:B------:R-:W-:-:S06]  /*1050*/  UMOV UR7, 0x3f3c71c7 ;  /* 0x3f3c71c700077882 */ /* 0x000fcc0000000000 */
[----:B------:R-:W-:Y:S01]  /*1060*/  DFMA R18, R22, R16, UR6 ;  /* 0x0000000616127e2b */ /* 0x000fe20008000010 */
[----:B------:R-:W-:Y:S01]  /*1070*/  UMOV UR6, 0x9242b910 ;  /* 0x9242b91000067882 */ /* 0x000fe20000000000 */
[----:B------:R-:W-:Y:S01]  /*1080*/  UMOV UR7, 0x3f624924 ;  /* 0x3f62492400077882 */ /* 0x000fe20000000000 */
[----:B------:R-:W-:-:S05]  /*1090*/  DADD R16, R12, -R10 ;  /* 0x000000000c107229 */ /* 0x000fca000000080a */
[----:B------:R-:W-:Y:S01]  /*10a0*/  DFMA R18, R22, R18, UR6 ;  /* 0x0000000616127e2b */ /* 0x000fe20008000012 */
[----:B------:R-:W-:Y:S01]  /*10b0*/  UMOV UR6, 0x99999dfb ;  /* 0x99999dfb00067882 */ /* 0x000fe20000000000 */
[----:B------:R-:W-:Y:S01]  /*10c0*/  UMOV UR7, 0x3f899999 ;  /* 0x3f89999900077882 */ /* 0x000fe20000000000 */
[----:B------:R-:W-:-:S05]  /*10d0*/  DADD R16, R16, R16 ;  /* 0x0000000010107229 */ /* 0x000fca0000000010 */
[----:B------:R-:W-:Y:S01]  /*10e0*/  DFMA R18, R22, R18, UR6 ;  /* 0x0000000616127e2b */ /* 0x000fe20008000012 */
[----:B------:R-:W-:Y:S01]  /*10f0*/  UMOV UR6, 0x55555555 ;  /* 0x5555555500067882 */ /* 0x000fe20000000000 */
[----:B------:R-:W-:Y:S01]  /*1100*/  UMOV UR7, 0x3fb55555 ;  /* 0x3fb5555500077882 */ /* 0x000fe20000000000 */
[----:B------:R-:W-:-:S05]  /*1110*/  DFMA R16, R12, -R10, R16 ;  /* 0x8000000a0c10722b */ /* 0x000fca0000000010 */
[----:B------:R-:W-:-:S03]  /*1120*/  DFMA R12, R22, R18, UR6 ;  /* 0x00000006160c7e2b */ /* 0x000fc60008000012 */
[----:B------:R-:W-:Y:S02]  /*1130*/  DMUL R14, R14, R16 ;  /* 0x000000100e0e7228 */ /* 0x000fe40000000000 */
[----:B------:R-:W-:-:S03]  /*1140*/  DMUL R16, R10, R10 ;  /* 0x0000000a0a107228 */ /* 0x000fc60000000000 */
[----:B------:R-:W-:Y:S01]  /*1150*/  DADD R20, -R12, UR6 ;  /* 0x000000060c147e29 */ /* 0x000fe20008000100 */
[----:B------:R-:W-:Y:S01]  /*1160*/  UMOV UR6, 0xb9e7b0 ;  /* 0x00b9e7b000067882 */ /* 0x000fe20000000000 */
[----:B------:R-:W-:-:S03]  /*1170*/  UMOV UR7, 0x3c46a4cb ;  /* 0x3c46a4cb00077882 */ /* 0x000fc60000000000 */
[----:B------:R-:W-:-:S03]  /*1180*/  DMUL R24, R10, R16 ;  /* 0x000000100a187228 */ /* 0x000fc60000000000 */
[----:B------:R-:W-:Y:S02]  /*1190*/  DFMA R18, R22, R18, R20 ;  /* 0x000000121612722b */ /* 0x000fe40000000014 */
[----:B------:R-:W-:Y:S01]  /*11a0*/  DFMA R20, R10, R10, -R16 ;  /* 0x0000000a0a14722b */ /* 0x000fe20000000810 */
[----:B------:R-:W-:Y:S02]  /*11b0*/  VIADD R23, R15, 0x100000 ;  /* 0x001000000f177836 */ /* 0x000fe40000000000 */
[----:B------:R-:W-:-:S06]  /*11c0*/  IMAD.MOV.U32 R22, RZ, RZ, R14 ;  /* 0x000000ffff167224 */ /* 0x000fcc00078e000e */
[----:B------:R-:W-:Y:S02]  /*11d0*/  DFMA R20, R10, R22, R20 ;  /* 0x000000160a14722b */ /* 0x000fe40000000014 */
[----:B------:R-:W-:Y:S01]  /*11e0*/  DADD R22, R18, -UR6 ;  /* 0x8000000612167e29 */ /* 0x000fe20008000000 */
[----:B------:R-:W-:Y:S01]  /*11f0*/  UMOV UR6, 0x80000000 ;  /* 0x8000000000067882 */ /* 0x000fe20000000000 */
[----:B------:R-:W-:Y:S01]  /*1200*/  DFMA R18, R10, R16, -R24 ;  /* 0x000000100a12722b */ /* 0x000fe20000000818 */
[----:B------:R-:W-:-:S07]  /*1210*/  UMOV UR7, 0x43300000 ;  /* 0x4330000000077882 */ /* 0x000fce0000000000 */
[----:B------:R-:W-:Y:S02]  /*1220*/  DFMA R18, R14, R16, R18 ;  /* 0x000000100e12722b */ /* 0x000fe40000000012 */
[----:B------:R-:W-:-:S06]  /*1230*/  DADD R16, R12, R22 ;  /* 0x000000000c107229 */ /* 0x000fcc0000000016 */
[----:B------:R-:W-:Y:S02]  /*1240*/  DFMA R18, R10, R20, R18 ;  /* 0x000000140a12722b */ /* 0x000fe40000000012 */
[----:B------:R-:W-:Y:S02]  /*1250*/  DADD R20, R12, -R16 ;  /* 0x000000000c147229 */ /* 0x000fe40000000810 */
[----:B------:R-:W-:-:S06]  /*1260*/  DMUL R12, R16, R24 ;  /* 0x00000018100c7228 */ /* 0x000fcc0000000000 */
[----:B------:R-:W-:Y:S02]  /*1270*/  DADD R22, R22, R20 ;  /* 0x0000000016167229 */ /* 0x000fe40000000014 */
[----:B------:R-:W-:-:S08]  /*1280*/  DFMA R20, R16, R24, -R12 ;  /* 0x000000181014722b */ /* 0x000fd0000000080c */
[----:B------:R-:W-:-:S08]  /*1290*/  DFMA R18, R16, R18, R20 ;  /* 0x000000121012722b */ /* 0x000fd00000000014 */
[----:B------:R-:W-:-:S08]  /*12a0*/  DFMA R22, R22, R24, R18 ;  /* 0x000000181616722b */ /* 0x000fd00000000012 */
[----:B------:R-:W-:-:S08]  /*12b0*/  DADD R18, R12, R22 ;  /* 0x000000000c127229 */ /* 0x000fd00000000016 */
[--C-:B------:R-:W-:Y:S02]  /*12c0*/  DADD R16, R10, R18.reuse ;  /* 0x000000000a107229 */ /* 0x100fe40000000012 */
[----:B------:R-:W-:-:S06]  /*12d0*/  DADD R12, R12, -R18 ;  /* 0x000000000c0c7229 */ /* 0x000fcc0000000812 */
[----:B------:R-:W-:Y:S02]  /*12e0*/  DADD R10, R10, -R16 ;  /* 0x000000000a0a7229 */ /* 0x000fe40000000810 */
[----:B------:R-:W-:-:S06]  /*12f0*/  DADD R12, R22, R12 ;  /* 0x00000000160c7229 */ /* 0x000fcc000000000c */
[----:B------:R-:W-:-:S08]  /*1300*/  DADD R10, R18, R10 ;  /* 0x00000000120a7229 */ /* 0x000fd0000000000a */
[----:B------:R-:W-:-:S08]  /*1310*/  DADD R10, R12, R10 ;  /* 0x000000000c0a7229 */ /* 0x000fd0000000000a */
[----:B------:R-:W-:Y:S01]  /*1320*/  DADD R14, R14, R10 ;  /* 0x000000000e0e7229 */ /* 0x000fe2000000000a */
[----:B------:R-:W-:Y:S01]  /*1330*/  LOP3.LUT R10, R8, 0x80000000, RZ, 0x3c, !PT ;  /* 0x80000000080a7812 */ /* 0x000fe200078e3cff */
[----:B------:R-:W-:-:S06]  /*1340*/  IMAD.MOV.U32 R11, RZ, RZ, 0x43300000 ;  /* 0x43300000ff0b7424 */ /* 0x000fcc00078e00ff */
[----:B------:R-:W-:Y:S02]  /*1350*/  DADD R12, R16, R14 ;  /* 0x00000000100c7229 */ /* 0x000fe4000000000e */
[----:B------:R-:W-:Y:S01]  /*1360*/  DADD R10, R10, -UR6 ;  /* 0x800000060a0a7e29 */ /* 0x000fe20008000000 */
[----:B------:R-:W-:Y:S01]  /*1370*/  UMOV UR6, 0xfefa39ef ;  /* 0xfefa39ef00067882 */ /* 0x000fe20000000000 */
[----:B------:R-:W-:-:S04]  /*1380*/  UMOV UR7, 0x3fe62e42 ;  /* 0x3fe62e4200077882 */ /* 0x000fc80000000000 */
[--C-:B------:R-:W-:Y:S02]  /*1390*/  DADD R16, R16, -R12.reuse ;  /* 0x0000000010107229 */ /* 0x100fe4000000080c */
[----:B------:R-:W-:Y:S01]  /*13a0*/  DFMA R8, R10, UR6, R12 ;  /* 0x000000060a087c2b */ /* 0x000fe2000800000c */
[----:B------:R-:W-:Y:S01]  /*13b0*/  UMOV UR6, 0x3b39803f ;  /* 0x3b39803f00067882 */ /* 0x000fe20000000000 */
[----:B------:R-:W-:-:S04]  /*13c0*/  UMOV UR7, 0x3c7abc9e ;  /* 0x3c7abc9e00077882 */ /* 0x000fc80000000000 */
[----:B------:R-:W-:Y:S02]  /*13d0*/  DADD R16, R14, R16 ;  /* 0x000000000e107229 */ /* 0x000fe40000000010 */
[----:B------:R-:W-:-:S08]  /*13e0*/  DFMA R18, R10, -UR10, R8 ;  /* 0x8000000a0a127c2b */ /* 0x000fd00008000008 */
[----:B------:R-:W-:-:S08]  /*13f0*/  DADD R18, -R12, R18 ;  /* 0x000000000c127229 */ /* 0x000fd00000000112 */
[----:B------:R-:W-:-:S08]  /*1400*/  DADD R16, R16, -R18 ;  /* 0x0000000010107229 */ /* 0x000fd00000000812 */
[----:B------:R-:W-:Y:S01]  /*1410*/  DFMA R16, R10, UR6, R16 ;  /* 0x000000060a107c2b */ /* 0x000fe20008000010 */
[----:B------:R-:W-:Y:S02]  /*1420*/  USHF.L.U32 UR7, UR5, 0x1, URZ ;  /* 0x0000000105077899 */ /* 0x000fe400080006ff */
[----:B------:R-:W-:Y:S02]  /*1430*/  ULOP3.LUT UR6, UR5, 0xff0fffff, URZ, 0xc0, !UPT ;  /* 0xff0fffff05067892 */ /* 0x000fe4000f8ec0ff */
[----:B------:R-:W-:-:S03]  /*1440*/  UISETP.GT.U32.AND UP0, UPT, UR7, -0x2000001, UPT ;  /* 0xfdffffff0700788c */ /* 0x000fc6000bf04070 */
[----:B------:R-:W-:Y:S01]  /*1450*/  DADD R10, R8, R16 ;  /* 0x00000000080a7229 */ /* 0x000fe20000000010 */
[----:B------:R-:W-:-:S03]  /*1460*/  USEL UR7, UR6, UR5, UP0 ;  /* 0x0000000506077287 */ /* 0x000fc60008000000 */
[----:B------:R-:W-:-:S04]  /*1470*/  UMOV UR6, UR4 ;  /* 0x0000000400067c82 */ /* 0x000fc80008000000 */
[----:B------:R-:W-:Y:S02]  /*1480*/  DADD R12, R8, -R10 ;  /* 0x00000000080c7229 */ /* 0x000fe4000000080a */
[----:B------:R-:W-:-:S06]  /*1490*/  DMUL R8, R10, UR6 ;  /* 0x000000060a087c28 */ /* 0x000fcc0008000000 */
[----:B------:R-:W-:Y:S02]  /*14a0*/  DADD R12, R16, R12 ;  /* 0x00000000100c7229 */ /* 0x000fe4000000000c */
[----:B------:R-:W-:-:S08]  /*14b0*/  DFMA R14, R10, UR6, -R8 ;  /* 0x000000060a0e7c2b */ /* 0x000fd00008000808 */
[----:B------:R-:W-:Y:S01]  /*14c0*/  DFMA R14, R12, UR6, R14 ;  /* 0x000000060c0e7c2b */ /* 0x000fe2000800000e */
[----:B------:R-:W-:Y:S01]  /*14d0*/  UMOV UR6, 0x3b39803f ;  /* 0x3b39803f00067882 */ /* 0x000fe20000000000 */
[----:B------:R-:W-:Y:S01]  /*14e0*/  IMAD.MOV.U32 R12, RZ, RZ, 0x652b82fe ;  /* 0x652b82feff0c7424 */ /* 0x000fe200078e00ff */
[----:B------:R-:W-:Y:S01]  /*14f0*/  MOV R13, 0x3ff71547 ;  /* 0x3ff71547000d7802 */ /* 0x000fe20000000f00 */
[----:B------:R-:W-:-:S04]  /*1500*/  UMOV UR7, 0x3c7abc9e ;  /* 0x3c7abc9e00077882 */ /* 0x000fc80000000000 */
[----:B------:R-:W-:-:S08]  /*1510*/  DADD R10, R8, R14 ;  /* 0x00000000080a7229 */ /* 0x000fd0000000000e */
[----:B------:R-:W-:Y:S02]  /*1520*/  DFMA R12, R10, R12, 6.75539944105574400000e+15 ;  /* 0x433800000a0c742b */ /* 0x000fe4000000000c */
[----:B------:R-:W-:Y:S01]  /*1530*/  FSETP.GEU.AND P1, PT, |R11|, 4.1917929649353027344, PT ;  /* 0x4086232b0b00780b */ /* 0x000fe20003f2e200 */
[----:B------:R-:W-:-:S05]  /*1540*/  DADD R8, R8, -R10 ;  /* 0x0000000008087229 */ /* 0x000fca000000080a */
[----:B------:R-:W-:-:S03]  /*1550*/  DADD R16, R12, -6.75539944105574400000e+15 ;  /* 0xc33800000c107429 */ /* 0x000fc60000000000 */
[----:B------:R-:W-:-:S05]  /*1560*/  DADD R14, R14, R8 ;  /* 0x000000000e0e7229 */ /* 0x000fca0000000008 */
[----:B------:R-:W-:-:S08]  /*1570*/  DFMA R18, R16, -UR10, R10 ;  /* 0x8000000a10127c2b */ /* 0x000fd0000800000a */
[----:B------:R-:W-:Y:S01]  /*1580*/  DFMA R16, R16, -UR6, R18 ;  /* 0x8000000610107c2b */ /* 0x000fe20008000012 */
[----:B------:R-:W-:Y:S01]  /*1590*/  UMOV UR6, 0x69ce2bdf ;  /* 0x69ce2bdf00067882 */ /* 0x000fe20000000000 */
[----:B------:R-:W-:Y:S01]  /*15a0*/  IMAD.MOV.U32 R18, RZ, RZ, -0x35dec16 ;  /* 0xfca213eaff127424 */ /* 0x000fe200078e00ff */
[----:B------:R-:W-:Y:S01]  /*15b0*/  UMOV UR7, 0x3e5ade15 ;  /* 0x3e5ade1500077882 */ /* 0x000fe20000000000 */
[----:B------:R-:W-:-:S06]  /*15c0*/  IMAD.MOV.U32 R19, RZ, RZ, 0x3e928af3 ;  /* 0x3e928af3ff137424 */ /* 0x000fcc00078e00ff */
        /* <DEDUP_REMOVED lines=24> */
[----:B------:R-:W-:-:S08]  /*1750*/  DFMA R18, R16, R18, UR6 ;  /* 0x0000000610127e2b */ /* 0x000fd00008000012 */
[----:B------:R-:W-:-:S08]  /*1760*/  DFMA R18, R16, R18, 1 ;  /* 0x3ff000001012742b */ /* 0x000fd00000000012 */
[----:B------:R-:W-:-:S10]  /*1770*/  DFMA R16, R16, R18, 1 ;  /* 0x3ff000001010742b */ /* 0x000fd40000000012 */
[----:B------:R-:W-:Y:S02]  /*1780*/  IMAD R9, R12, 0x100000, R17 ;  /* 0x001000000c097824 */ /* 0x000fe400078e0211 */
[----:B------:R-:W-:Y:S01]  /*1790*/  IMAD.MOV.U32 R8, RZ, RZ, R16 ;  /* 0x000000ffff087224 */ /* 0x000fe200078e0010 */
[----:B------:R-:W-:Y:S06]  /*17a0*/  @!P1 BRA `(.L_x_19) ;  /* 0x0000000000309947 */ /* 0x000fec0003800000 */
[----:B------:R-:W-:Y:S01]  /*17b0*/  FSETP.GEU.AND P2, PT, |R11|, 4.2275390625, PT ;  /* 0x408748000b00780b */ /* 0x000fe20003f4e200 */
[C---:B------:R-:W-:Y:S02]  /*17c0*/  DADD R18, R10.reuse, +INF ;  /* 0x7ff000000a127429 */ /* 0x040fe40000000000 */
[----:B------:R-:W-:-:S08]  /*17d0*/  DSETP.GEU.AND P1, PT, R10, RZ, PT ;  /* 0x000000ff0a00722a */ /* 0x000fd00003f2e000 */
[----:B------:R-:W-:Y:S02]  /*17e0*/  FSEL R9, R19, RZ, P1 ;  /* 0x000000ff13097208 */ /* 0x000fe40000800000 */
[----:B------:R-:W-:-:S04]  /*17f0*/  @!P2 LEA.HI R8, R12, R12, RZ, 0x1 ;  /* 0x0000000c0c08a211 */ /* 0x000fc800078f08ff */
[----:B------:R-:W-:Y:S02]  /*1800*/  @!P2 SHF.R.S32.HI R11, RZ, 0x1, R8 ;  /* 0x00000001ff0ba819 */ /* 0x000fe40000011408 */
[----:B------:R-:W-:-:S03]  /*1810*/  FSEL R8, R18, RZ, P1 ;  /* 0x000000ff12087208 */ /* 0x000fc60000800000 */
[----:B------:R-:W-:Y:S02]  /*1820*/  @!P2 IMAD.IADD R10, R12, 0x1, -R11 ;  /* 0x000000010c0aa824 */ /* 0x000fe400078e0a0b */
[----:B------:R-:W-:-:S03]  /*1830*/  @!P2 IMAD R17, R11, 0x100000, R17 ;  /* 0x001000000b11a824 */ /* 0x000fc600078e0211 */
[----:B------:R-:W-:Y:S01]  /*1840*/  @!P2 LEA R11, R10, 0x3ff00000, 0x14 ;  /* 0x3ff000000a0ba811 */ /* 0x000fe200078ea0ff */
[----:B------:R-:W-:-:S06]  /*1850*/  @!P2 IMAD.MOV.U32 R10, RZ, RZ, RZ ;  /* 0x000000ffff0aa224 */ /* 0x000fcc00078e00ff */
[----:B------:R-:W-:-:S11]  /*1860*/  @!P2 DMUL R8, R16, R10 ;  /* 0x0000000a1008a228 */ /* 0x000fd60000000000 */
.L_x_19:
[----:B------:R-:W-:Y:S02]  /*1870*/  DFMA R14, R14, R8, R8 ;  /* 0x000000080e0e722b */ /* 0x000fe40000000008 */
[----:B------:R-:W-:-:S08]  /*1880*/  DSETP.NEU.AND P1, PT, |R8|, +INF , PT ;  /* 0x7ff000000800742a */ /* 0x000fd00003f2d200 */
[----:B------:R-:W-:Y:S01]  /*1890*/  FSEL R10, R8, R14, !P1 ;  /* 0x0000000e080a7208 */ /* 0x000fe20004800000 */
[----:B------:R-:W-:Y:S01]  /*18a0*/  IMAD.MOV.U32 R8, RZ, RZ, R0 ;  /* 0x000000ffff087224 */ /* 0x000fe200078e0000 */
[----:B------:R-:W-:Y:S01]  /*18b0*/  FSEL R11, R9, R15, !P1 ;  /* 0x0000000f090b7208 */ /* 0x000fe20004800000 */
[----:B------:R-:W-:-:S04]  /*18c0*/  IMAD.MOV.U32 R9, RZ, RZ, 0x0 ;  /* 0x00000000ff097424 */ /* 0x000fc800078e00ff */
[----:B------:R-:W-:Y:S05]  /*18d0*/  RET.REL.NODEC R8 `(_Z11buildHamCSRffffPfS_PiS0_f) ;  /* 0xffffffe408c87950 */ /* 0x000fea0003c3ffff */
.L_x_20:
[----:B------:R-:W-:-:S00]  /*18e0*/  BRA `(.L_x_20) ;  /* 0xfffffffc00fc7947 */ /* 0x000fc0000383ffff */
[----:B------:R-:W-:-:S00]  /*18f0*/  NOP ;  /* 0x0000000000007918 */ /* 0x000fc00000000000 */
        /* <DEDUP_REMOVED lines=8> */
.L_x_23:


//--------------------- .text._Z4fillPfff         --------------------------
	.section	.text._Z4fillPfff,"ax",@progbits
	.align	128
        .global         _Z4fillPfff
        .type           _Z4fillPfff,@function
        .size           _Z4fillPfff,(.L_x_25 - _Z4fillPfff)
        .other          _Z4fillPfff,@"STO_CUDA_ENTRY STV_DEFAULT"
_Z4fillPfff:
.text._Z4fillPfff:
        /* <DEDUP_REMOVED lines=9> */
[----:B------:R-:W-:-:S06]  /*0090*/  I2FP.F32.S32 R0, R5 ;  /* 0x0000000500007245 */ /* 0x000fcc0000201400 */
[----:B------:R-:W2:Y:S01]  /*00a0*/  LDC.64 R2, c[0x0][0x380] ;  /* 0x0000e000ff027b82 */ /* 0x000ea20000000a00 */
[----:B0-----:R-:W-:Y:S01]  /*00b0*/  FFMA R7, R0, R6, R7 ;  /* 0x0000000600077223 */ /* 0x001fe20000000007 */
[----:B--2---:R-:W-:-:S05]  /*00c0*/  IMAD.WIDE R2, R5, 0x4, R2 ;  /* 0x0000000405027825 */ /* 0x004fca00078e0202 */
[----:B-1----:R-:W-:Y:S01]  /*00d0*/  STG.E desc[UR4][R2.64], R7 ;  /* 0x0000000702007986 */ /* 0x002fe2000c101904 */
[----:B------:R-:W-:Y:S05]  /*00e0*/  EXIT ;  /* 0x000000000000794d */ /* 0x000fea0003800000 */
.L_x_21:
        /* <DEDUP_REMOVED lines=9> */
.L_x_25:


//--------------------- .nv.shared.reserved.0     --------------------------
	.section	.nv.shared.reserved.0,"aw",@nobits
	.weak		__nv_reservedSMEM_offset_0_alias
	.size		__nv_reservedSMEM_offset_0_alias, 0, 64
	.other		__nv_reservedSMEM_offset_0_alias,@"STO_CUDA_RESERVED_SHARED STV_DEFAULT"
__nv_reservedSMEM_offset_0_alias:
	.zero		0
	.zero		64


//--------------------- .nv.constant0._Z11buildHamCSRffffPfS_PiS0_f --------------------------
	.section	.nv.constant0._Z11buildHamCSRffffPfS_PiS0_f,"a",@progbits
	.sectionflags	@""
	.align	4
.nv.constant0._Z11buildHamCSRffffPfS_PiS0_f:
	.zero		948


//--------------------- .nv.constant0._Z4fillPfff --------------------------
	.section	.nv.constant0._Z4fillPfff,"a",@progbits
	.sectionflags	@""
	.align	4
.nv.constant0._Z4fillPfff:
	.zero		912


//--------------------- SYMBOLS --------------------------

	.type		.nv.reservedSmem.offset0,@object
	.size		.nv.reservedSmem.offset0,0x4
